	.target	sm_90a

	.elftype	@"ET_EXEC"


//--------------------- .note.nv.tkinfo           --------------------------
	.section	.note.nv.tkinfo,"",@"SHT_NOTE"
	.sectionflags	@"SHF_NOTE_NV_TKINFO"
	.tkinfo
        /*0018*/ 	.word	0x00000002
        /*0030*/ 	.string	""
        /*0030*/ 	.string	"ptxas"
        /*0030*/ 	.string	"Cuda compilation tools, release 13.0, V13.0.88"
        /*0030*/ 	.string	"Build cuda_13.0.r13.0/compiler.36424714_0"
        /*0030*/ 	.string	"-arch sm_90a -m 64 "



//--------------------- .note.nv.cuinfo           --------------------------
	.section	.note.nv.cuinfo,"",@"SHT_NOTE"
	.sectionflags	@"SHF_NOTE_NV_CUINFO"
        /*0018*/ 	.short	0x0002
        /*001a*/ 	.short	0x005a
        /*001c*/ 	.short	0x0082
	.zero		2


//--------------------- .nv.info                  --------------------------
	.section	.nv.info,"",@"SHT_CUDA_INFO"
	.align	4


	//----- nvinfo : EIATTR_REGCOUNT
	.align		4
        /*0000*/ 	.byte	0x04, 0x2f
        /*0002*/ 	.short	(.L_12 - .L_11)
	.align		4
.L_11:
        /*0004*/ 	.word	index@(_ZN7cutlass13device_kernelINS_4conv6kernel13ConvUniversalINS1_16ConvProblemShapeILNS1_8OperatorE0ELi3EEENS1_10collective14CollectiveConvINS1_46MainloopSm90TmaGmmaWarpSpecializedImplicitGemmILS5_0ELi4ELi3EN4cute5tupleIJNSA_1CILi2EEENSC_ILi1EEESE_EEENS1_36KernelImplicitTmaWarpSpecializedSm90ELi1EEENSB_IJNSC_ILi128EEENSC_ILi64EEENSB_IJSJ_EEEEEENS_10tfloat32_tESM_NSA_8TiledMMAINSA_8MMA_AtomIJNSA_4SM904GMMA29MMA_64x64x8_F32TF32TF32_SS_TNILNSQ_7ScaleInE1ELSS_1EEEEEENSA_6LayoutINSB_IJSE_SE_SE_EEENSB_IJNSC_ILi0EEESX_SX_EEEEENSB_IJNSA_10UnderscoreES10_S10_EEEEENS7_6detail26Sm90ImplicitGemmTileTraitsINSA_20SM90_TMA_LOAD_IM2COLENSA_14ComposedLayoutINSA_7SwizzleILi3ELi4ELi3EEENSA_18smem_ptr_flag_bitsILi32EEENSV_INSB_IJNSB_IJNSC_ILi8EEENSC_ILi16EEEEEENSB_IJNSC_ILi32EEESD_EEENSB_IJSE_NSC_ILi4EEEEEEEEENSB_IJNSB_IJS1E_NSC_ILi512EEEEEENSB_IJSE_NSC_ILi256EEEEEENSB_IJSX_NSC_ILi8192EEEEEEEEEEEEEvEENS14_INSA_23SM90_TMA_LOAD_MULTICASTENS16_IS18_S1A_NSV_INSB_IJNSB_IJS1B_S1B_EEES1F_S1H_EEENSB_IJS1K_S1M_NSB_IJSX_NSC_ILi4096EEEEEEEEEEEEEvEEEENS_8epilogue10collective6detail29Sm90TmaWarpSpecializedAdapterINS24_15DefaultEpilogueISM_NSB_IJNSB_IJllllEEESE_SX_EEES29_NS23_6thread17LinearCombinationISM_Li1EffLNS2A_9ScaleType4KindE0ELNS_15FloatRoundStyleE2ESM_EENS_4gemm15EpilogueDefaultEEEEEvvEEEEvNT_6ParamsE)
        /*0008*/ 	.word	0x0000005c


	//----- nvinfo : EIATTR_FRAME_SIZE
	.align		4
.L_12:
        /*000c*/ 	.byte	0x04, 0x11
        /*000e*/ 	.short	(.L_14 - .L_13)
	.align		4
.L_13:
        /*0010*/ 	.word	index@(_ZN7cutlass13device_kernelINS_4conv6kernel13ConvUniversalINS1_16ConvProblemShapeILNS1_8OperatorE0ELi3EEENS1_10collective14CollectiveConvINS1_46MainloopSm90TmaGmmaWarpSpecializedImplicitGemmILS5_0ELi4ELi3EN4cute5tupleIJNSA_1CILi2EEENSC_ILi1EEESE_EEENS1_36KernelImplicitTmaWarpSpecializedSm90ELi1EEENSB_IJNSC_ILi128EEENSC_ILi64EEENSB_IJSJ_EEEEEENS_10tfloat32_tESM_NSA_8TiledMMAINSA_8MMA_AtomIJNSA_4SM904GMMA29MMA_64x64x8_F32TF32TF32_SS_TNILNSQ_7ScaleInE1ELSS_1EEEEEENSA_6LayoutINSB_IJSE_SE_SE_EEENSB_IJNSC_ILi0EEESX_SX_EEEEENSB_IJNSA_10UnderscoreES10_S10_EEEEENS7_6detail26Sm90ImplicitGemmTileTraitsINSA_20SM90_TMA_LOAD_IM2COLENSA_14ComposedLayoutINSA_7SwizzleILi3ELi4ELi3EEENSA_18smem_ptr_flag_bitsILi32EEENSV_INSB_IJNSB_IJNSC_ILi8EEENSC_ILi16EEEEEENSB_IJNSC_ILi32EEESD_EEENSB_IJSE_NSC_ILi4EEEEEEEEENSB_IJNSB_IJS1E_NSC_ILi512EEEEEENSB_IJSE_NSC_ILi256EEEEEENSB_IJSX_NSC_ILi8192EEEEEEEEEEEEEvEENS14_INSA_23SM90_TMA_LOAD_MULTICASTENS16_IS18_S1A_NSV_INSB_IJNSB_IJS1B_S1B_EEES1F_S1H_EEENSB_IJS1K_S1M_NSB_IJSX_NSC_ILi4096EEEEEEEEEEEEEvEEEENS_8epilogue10collective6detail29Sm90TmaWarpSpecializedAdapterINS24_15DefaultEpilogueISM_NSB_IJNSB_IJllllEEESE_SX_EEES29_NS23_6thread17LinearCombinationISM_Li1EffLNS2A_9ScaleType4KindE0ELNS_15FloatRoundStyleE2ESM_EENS_4gemm15EpilogueDefaultEEEEEvvEEEEvNT_6ParamsE)
        /*0014*/ 	.word	0x00000000


	//----- nvinfo : EIATTR_MIN_STACK_SIZE
	.align		4
.L_14:
        /*0018*/ 	.byte	0x04, 0x12
        /*001a*/ 	.short	(.L_16 - .L_15)
	.align		4
.L_15:
        /*001c*/ 	.word	index@(_ZN7cutlass13device_kernelINS_4conv6kernel13ConvUniversalINS1_16ConvProblemShapeILNS1_8OperatorE0ELi3EEENS1_10collective14CollectiveConvINS1_46MainloopSm90TmaGmmaWarpSpecializedImplicitGemmILS5_0ELi4ELi3EN4cute5tupleIJNSA_1CILi2EEENSC_ILi1EEESE_EEENS1_36KernelImplicitTmaWarpSpecializedSm90ELi1EEENSB_IJNSC_ILi128EEENSC_ILi64EEENSB_IJSJ_EEEEEENS_10tfloat32_tESM_NSA_8TiledMMAINSA_8MMA_AtomIJNSA_4SM904GMMA29MMA_64x64x8_F32TF32TF32_SS_TNILNSQ_7ScaleInE1ELSS_1EEEEEENSA_6LayoutINSB_IJSE_SE_SE_EEENSB_IJNSC_ILi0EEESX_SX_EEEEENSB_IJNSA_10UnderscoreES10_S10_EEEEENS7_6detail26Sm90ImplicitGemmTileTraitsINSA_20SM90_TMA_LOAD_IM2COLENSA_14ComposedLayoutINSA_7SwizzleILi3ELi4ELi3EEENSA_18smem_ptr_flag_bitsILi32EEENSV_INSB_IJNSB_IJNSC_ILi8EEENSC_ILi16EEEEEENSB_IJNSC_ILi32EEESD_EEENSB_IJSE_NSC_ILi4EEEEEEEEENSB_IJNSB_IJS1E_NSC_ILi512EEEEEENSB_IJSE_NSC_ILi256EEEEEENSB_IJSX_NSC_ILi8192EEEEEEEEEEEEEvEENS14_INSA_23SM90_TMA_LOAD_MULTICASTENS16_IS18_S1A_NSV_INSB_IJNSB_IJS1B_S1B_EEES1F_S1H_EEENSB_IJS1K_S1M_NSB_IJSX_NSC_ILi4096EEEEEEEEEEEEEvEEEENS_8epilogue10collective6detail29Sm90TmaWarpSpecializedAdapterINS24_15DefaultEpilogueISM_NSB_IJNSB_IJllllEEESE_SX_EEES29_NS23_6thread17LinearCombinationISM_Li1EffLNS2A_9ScaleType4KindE0ELNS_15FloatRoundStyleE2ESM_EENS_4gemm15EpilogueDefaultEEEEEvvEEEEvNT_6ParamsE)
        /*0020*/ 	.word	0x00000000
.L_16:


//--------------------- .nv.compat                --------------------------
	.section	.nv.compat,"",@"SHT_CUDA_COMPAT_INFO"
	.align	4
        /*0000*/ 	.byte	0x02, 0x09, 0x01, 0x00, 0x02, 0x02, 0x04, 0x00, 0x02, 0x05, 0x05, 0x00, 0x03, 0x07, 0x01, 0x01
        /*0010*/ 	.byte	0x02, 0x03, 0x01, 0x00, 0x02, 0x06, 0x01, 0x00, 0x04, 0x0b, 0x08, 0x00, 0x00, 0x00, 0x00, 0x00
        /*0020*/ 	.byte	0x00, 0x00, 0x00, 0x00


//--------------------- .nv.info._ZN7cutlass13device_kernelINS_4conv6kernel13ConvUniversalINS1_16ConvProblemShapeILNS1_8OperatorE0ELi3EEENS1_10collective14CollectiveConvINS1_46MainloopSm90TmaGmmaWarpSpecializedImplicitGemmILS5_0ELi4ELi3EN4cute5tupleIJNSA_1CILi2EEENSC_ILi1EEESE_EEENS1_36KernelImplicitTmaWarpSpecializedSm90ELi1EEENSB_IJNSC_ILi128EEENSC_ILi64EEENSB_IJSJ_EEEEEENS_10tfloat32_tESM_NSA_8TiledMMAINSA_8MMA_AtomIJNSA_4SM904GMMA29MMA_64x64x8_F32TF32TF32_SS_TNILNSQ_7ScaleInE1ELSS_1EEEEEENSA_6LayoutINSB_IJSE_SE_SE_EEENSB_IJNSC_ILi0EEESX_SX_EEEEENSB_IJNSA_10UnderscoreES10_S10_EEEEENS7_6detail26Sm90ImplicitGemmTileTraitsINSA_20SM90_TMA_LOAD_IM2COLENSA_14ComposedLayoutINSA_7SwizzleILi3ELi4ELi3EEENSA_18smem_ptr_flag_bitsILi32EEENSV_INSB_IJNSB_IJNSC_ILi8EEENSC_ILi16EEEEEENSB_IJNSC_ILi32EEESD_EEENSB_IJSE_NSC_ILi4EEEEEEEEENSB_IJNSB_IJS1E_NSC_ILi512EEEEEENSB_IJSE_NSC_ILi256EEEEEENSB_IJSX_NSC_ILi8192EEEEEEEEEEEEEvEENS14_INSA_23SM90_TMA_LOAD_MULTICASTENS16_IS18_S1A_NSV_INSB_IJNSB_IJS1B_S1B_EEES1F_S1H_EEENSB_IJS1K_S1M_NSB_IJSX_NSC_ILi4096EEEEEEEEEEEEEvEEEENS_8epilogue10collective6detail29Sm90TmaWarpSpecializedAdapterINS24_15DefaultEpilogueISM_NSB_IJNSB_IJllllEEESE_SX_EEES29_NS23_6thread17LinearCombinationISM_Li1EffLNS2A_9ScaleType4KindE0ELNS_15FloatRoundStyleE2ESM_EENS_4gemm15EpilogueDefaultEEEEEvvEEEEvNT_6ParamsE --------------------------
	.section	.nv.info._ZN7cutlass13device_kernelINS_4conv6kernel13ConvUniversalINS1_16ConvProblemShapeILNS1_8OperatorE0ELi3EEENS1_10collective14CollectiveConvINS1_46MainloopSm90TmaGmmaWarpSpecializedImplicitGemmILS5_0ELi4ELi3EN4cute5tupleIJNSA_1CILi2EEENSC_ILi1EEESE_EEENS1_36KernelImplicitTmaWarpSpecializedSm90ELi1EEENSB_IJNSC_ILi128EEENSC_ILi64EEENSB_IJSJ_EEEEEENS_10tfloat32_tESM_NSA_8TiledMMAINSA_8MMA_AtomIJNSA_4SM904GMMA29MMA_64x64x8_F32TF32TF32_SS_TNILNSQ_7ScaleInE1ELSS_1EEEEEENSA_6LayoutINSB_IJSE_SE_SE_EEENSB_IJNSC_ILi0EEESX_SX_EEEEENSB_IJNSA_10UnderscoreES10_S10_EEEEENS7_6detail26Sm90ImplicitGemmTileTraitsINSA_20SM90_TMA_LOAD_IM2COLENSA_14ComposedLayoutINSA_7SwizzleILi3ELi4ELi3EEENSA_18smem_ptr_flag_bitsILi32EEENSV_INSB_IJNSB_IJNSC_ILi8EEENSC_ILi16EEEEEENSB_IJNSC_ILi32EEESD_EEENSB_IJSE_NSC_ILi4EEEEEEEEENSB_IJNSB_IJS1E_NSC_ILi512EEEEEENSB_IJSE_NSC_ILi256EEEEEENSB_IJSX_NSC_ILi8192EEEEEEEEEEEEEvEENS14_INSA_23SM90_TMA_LOAD_MULTICASTENS16_IS18_S1A_NSV_INSB_IJNSB_IJS1B_S1B_EEES1F_S1H_EEENSB_IJS1K_S1M_NSB_IJSX_NSC_ILi4096EEEEEEEEEEEEEvEEEENS_8epilogue10collective6detail29Sm90TmaWarpSpecializedAdapterINS24_15DefaultEpilogueISM_NSB_IJNSB_IJllllEEESE_SX_EEES29_NS23_6thread17LinearCombinationISM_Li1EffLNS2A_9ScaleType4KindE0ELNS_15FloatRoundStyleE2ESM_EENS_4gemm15EpilogueDefaultEEEEEvvEEEEvNT_6ParamsE,"",@"SHT_CUDA_INFO"
	.sectionflags	@""
	.align	4


	//----- nvinfo : EIATTR_CUDA_API_VERSION
	.align		4
        /*0000*/ 	.byte	0x04, 0x37
        /*0002*/ 	.short	(.L_18 - .L_17)
.L_17:
        /*0004*/ 	.word	0x00000082


	//----- nvinfo : EIATTR_KPARAM_INFO
	.align		4
.L_18:
        /*0008*/ 	.byte	0x04, 0x17
        /*000a*/ 	.short	(.L_20 - .L_19)
.L_19:
        /*000c*/ 	.word	0x00000000
        /*0010*/ 	.short	0x0000
        /*0012*/ 	.short	0x0070
        /*0014*/ 	.byte	0x00, 0xf0, 0x01, 0x10


	//----- nvinfo : EIATTR_SPARSE_MMA_MASK
	.align		4
.L_20:
        /*0018*/ 	.byte	0x03, 0x50
        /*001a*/ 	.short	0x0000


	//----- nvinfo : EIATTR_MAXREG_COUNT
	.align		4
        /*001c*/ 	.byte	0x03, 0x1b
        /*001e*/ 	.short	0x00ff


	//----- nvinfo : EIATTR_NUM_BARRIERS
	.align		4
        /*0020*/ 	.byte	0x02, 0x4c
        /*0022*/ 	.byte	0x01
	.zero		1


	//----- nvinfo : EIATTR_MERCURY_ISA_VERSION
	.align		4
        /*0024*/ 	.byte	0x03, 0x5f
        /*0026*/ 	.short	0x0101


	//----- nvinfo : EIATTR_COOP_GROUP_MASK_REGIDS
	.align		4
        /*0028*/ 	.byte	0x04, 0x29
        /*002a*/ 	.short	(.L_22 - .L_21)


	//   ....[0]....
.L_21:
        /*002c*/ 	.word	0xffffffff


	//   ....[1]....
        /*0030*/ 	.word	0xffffffff


	//   ....[2]....
        /*0034*/ 	.word	0xffffffff


	//   ....[3]....
        /*0038*/ 	.word	0xffffffff


	//----- nvinfo : EIATTR_COOP_GROUP_INSTR_OFFSETS
	.align		4
.L_22:
        /*003c*/ 	.byte	0x04, 0x28
        /*003e*/ 	.short	(.L_24 - .L_23)


	//   ....[0]....
.L_23:
        /*0040*/ 	.word	0x00000070


	//   ....[1]....
        /*0044*/ 	.word	0x00000080


	//   ....[2]....
        /*0048*/ 	.word	0x00000140


	//   ....[3]....
        /*004c*/ 	.word	0x000006a0


	//----- nvinfo : EIATTR_MBARRIER_INSTR_OFFSETS
	.align		4
.L_24:
        /*0050*/ 	.byte	0x04, 0x39
        /*0052*/ 	.short	(.L_26 - .L_25)


	//   ....[0]....
.L_25:
        /*0054*/ 	.word	0x000002f0
        /*0058*/ 	.word	0x000000ff
        /*005c*/ 	.word	0x00030000
        /*0060*/ 	.short	0x0100
        /*0062*/ 	.byte	0x08
	.zero		1


	//   ....[1]....
        /*0064*/ 	.word	0x00000300
        /*0068*/ 	.word	0x000000ff
        /*006c*/ 	.word	0x00030020
        /*0070*/ 	.short	0x0100
        /*0072*/ 	.byte	0x08
	.zero		1


	//   ....[2]....
        /*0074*/ 	.word	0x00000310
        /*0078*/ 	.word	0x000000ff
        /*007c*/ 	.word	0x00030008
        /*0080*/ 	.short	0x0100
        /*0082*/ 	.byte	0x08
	.zero		1


	//   ....[3]....
        /*0084*/ 	.word	0x00000320
        /*0088*/ 	.word	0x000000ff
        /*008c*/ 	.word	0x00030028
        /*0090*/ 	.short	0x0100
        /*0092*/ 	.byte	0x08
	.zero		1


	//   ....[4]....
        /*0094*/ 	.word	0x00000330
        /*0098*/ 	.word	0x000000ff
        /*009c*/ 	.word	0x00030010
        /*00a0*/ 	.short	0x0100
        /*00a2*/ 	.byte	0x08
	.zero		1


	//   ....[5]....
        /*00a4*/ 	.word	0x00000340
        /*00a8*/ 	.word	0x000000ff
        /*00ac*/ 	.word	0x00030030
        /*00b0*/ 	.short	0x0100
        /*00b2*/ 	.byte	0x08
	.zero		1


	//   ....[6]....
        /*00b4*/ 	.word	0x00000350
        /*00b8*/ 	.word	0x000000ff
        /*00bc*/ 	.word	0x00030018
        /*00c0*/ 	.short	0x0100
        /*00c2*/ 	.byte	0x08
	.zero		1


	//   ....[7]....
        /*00c4*/ 	.word	0x00000360
        /*00c8*/ 	.word	0x000000ff
        /*00cc*/ 	.word	0x00030038
        /*00d0*/ 	.short	0x0100
        /*00d2*/ 	.byte	0x08
	.zero		1


	//   ....[8]....
        /*00d4*/ 	.word	0x00000d20
        /*00d8*/ 	.word	0x00000007
        /*00dc*/ 	.word	0x00030000
        /*00e0*/ 	.short	0x010a
        /*00e2*/ 	.byte	0x3f
	.zero		1


	//   ....[9]....
        /*00e4*/ 	.word	0x00001420
        /*00e8*/ 	.word	0x00000009
        /*00ec*/ 	.word	0x00030000
        /*00f0*/ 	.short	0x010a
        /*00f2*/ 	.byte	0x3f
	.zero		1


	//   ....[10]....
        /*00f4*/ 	.word	0x00001980
        /*00f8*/ 	.word	0x00000008
        /*00fc*/ 	.word	0x00000000
        /*0100*/ 	.short	0x0101
        /*0102*/ 	.byte	0x3f
	.zero		1


	//   ....[11]....
        /*0104*/ 	.word	0x00001b60
        /*0108*/ 	.word	0x00000006
        /*010c*/ 	.word	0x00000000
        /*0110*/ 	.short	0x0101
        /*0112*/ 	.byte	0x3f
	.zero		1


	//   ....[12]....
        /*0114*/ 	.word	0x000068e0
        /*0118*/ 	.word	0x00000007
        /*011c*/ 	.word	0x00030020
        /*0120*/ 	.short	0x010a
        /*0122*/ 	.byte	0x3f
	.zero		1


	//   ....[13]....
        /*0124*/ 	.word	0x0000b270
        /*0128*/ 	.word	0x00000003
        /*012c*/ 	.word	0x00000000
        /*0130*/ 	.short	0x010a
        /*0132*/ 	.byte	0x3f
	.zero		1


	//   ....[14]....
        /*0134*/ 	.word	0x0000b320
        /*0138*/ 	.word	0x00000002
        /*013c*/ 	.word	0x00000000
        /*0140*/ 	.short	0x010a
        /*0142*/ 	.byte	0x3f
	.zero		1


	//   ....[15]....
        /*0144*/ 	.word	0x0000b3d0
        /*0148*/ 	.word	0x00000002
        /*014c*/ 	.word	0x00000000
        /*0150*/ 	.short	0x010a
        /*0152*/ 	.byte	0x3f
	.zero		1


	//   ....[16]....
        /*0154*/ 	.word	0x0000b480
        /*0158*/ 	.word	0x00000005
        /*015c*/ 	.word	0x00000000
        /*0160*/ 	.short	0x010a
        /*0162*/ 	.byte	0x3f
	.zero		1


	//----- nvinfo : EIATTR_NUM_MBARRIERS
	.align		4
.L_26:
        /*0164*/ 	.byte	0x03, 0x38
        /*0166*/ 	.short	0x0008


	//----- nvinfo : EIATTR_EXIT_INSTR_OFFSETS
	.align		4
        /*0168*/ 	.byte	0x04, 0x1c
        /*016a*/ 	.short	(.L_28 - .L_27)


	//   ....[0]....
.L_27:
        /*016c*/ 	.word	0x00000a50


	//   ....[1]....
        /*0170*/ 	.word	0x00001cc0


	//   ....[2]....
        /*0174*/ 	.word	0x00004ee0


	//   ....[3]....
        /*0178*/ 	.word	0x00004f10


	//   ....[4]....
        /*017c*/ 	.word	0x00006570


	//   ....[5]....
        /*0180*/ 	.word	0x000065a0


	//   ....[6]....
        /*0184*/ 	.word	0x000065c0


	//   ....[7]....
        /*0188*/ 	.word	0x0000b180


	//   ....[8]....
        /*018c*/ 	.word	0x0000b4b0


	//----- nvinfo : EIATTR_MAX_THREADS
	.align		4
.L_28:
        /*0190*/ 	.byte	0x04, 0x05
        /*0192*/ 	.short	(.L_30 - .L_29)
.L_29:
        /*0194*/ 	.word	0x00000100
        /*0198*/ 	.word	0x00000001
        /*019c*/ 	.word	0x00000001


	//----- nvinfo : EIATTR_CRS_STACK_SIZE
	.align		4
.L_30:
        /*01a0*/ 	.byte	0x04, 0x1e
        /*01a2*/ 	.short	(.L_32 - .L_31)
.L_31:
        /*01a4*/ 	.word	0x00000000


	//----- nvinfo : EIATTR_CBANK_PARAM_SIZE
	.align		4
.L_32:
        /*01a8*/ 	.byte	0x03, 0x19
        /*01aa*/ 	.short	0x0470


	//----- nvinfo : EIATTR_PARAM_CBANK
	.align		4
        /*01ac*/ 	.byte	0x04, 0x0a
        /*01ae*/ 	.short	(.L_34 - .L_33)
	.align		4
.L_33:
        /*01b0*/ 	.word	index@(.nv.constant0._ZN7cutlass13device_kernelINS_4conv6kernel13ConvUniversalINS1_16ConvProblemShapeILNS1_8OperatorE0ELi3EEENS1_10collective14CollectiveConvINS1_46MainloopSm90TmaGmmaWarpSpecializedImplicitGemmILS5_0ELi4ELi3EN4cute5tupleIJNSA_1CILi2EEENSC_ILi1EEESE_EEENS1_36KernelImplicitTmaWarpSpecializedSm90ELi1EEENSB_IJNSC_ILi128EEENSC_ILi64EEENSB_IJSJ_EEEEEENS_10tfloat32_tESM_NSA_8TiledMMAINSA_8MMA_AtomIJNSA_4SM904GMMA29MMA_64x64x8_F32TF32TF32_SS_TNILNSQ_7ScaleInE1ELSS_1EEEEEENSA_6LayoutINSB_IJSE_SE_SE_EEENSB_IJNSC_ILi0EEESX_SX_EEEEENSB_IJNSA_10UnderscoreES10_S10_EEEEENS7_6detail26Sm90ImplicitGemmTileTraitsINSA_20SM90_TMA_LOAD_IM2COLENSA_14ComposedLayoutINSA_7SwizzleILi3ELi4ELi3EEENSA_18smem_ptr_flag_bitsILi32EEENSV_INSB_IJNSB_IJNSC_ILi8EEENSC_ILi16EEEEEENSB_IJNSC_ILi32EEESD_EEENSB_IJSE_NSC_ILi4EEEEEEEEENSB_IJNSB_IJS1E_NSC_ILi512EEEEEENSB_IJSE_NSC_ILi256EEEEEENSB_IJSX_NSC_ILi8192EEEEEEEEEEEEEvEENS14_INSA_23SM90_TMA_LOAD_MULTICASTENS16_IS18_S1A_NSV_INSB_IJNSB_IJS1B_S1B_EEES1F_S1H_EEENSB_IJS1K_S1M_NSB_IJSX_NSC_ILi4096EEEEEEEEEEEEEvEEEENS_8epilogue10collective6detail29Sm90TmaWarpSpecializedAdapterINS24_15DefaultEpilogueISM_NSB_IJNSB_IJllllEEESE_SX_EEES29_NS23_6thread17LinearCombinationISM_Li1EffLNS2A_9ScaleType4KindE0ELNS_15FloatRoundStyleE2ESM_EENS_4gemm15EpilogueDefaultEEEEEvvEEEEvNT_6ParamsE)
        /*01b4*/ 	.short	0x0210
        /*01b6*/ 	.short	0x0470


	//----- nvinfo : EIATTR_SW_WAR
	.align		4
.L_34:
        /*01b8*/ 	.byte	0x04, 0x36
        /*01ba*/ 	.short	(.L_36 - .L_35)
.L_35:
        /*01bc*/ 	.word	0x00000008
.L_36:


//--------------------- .nv.callgraph             --------------------------
	.section	.nv.callgraph,"",@"SHT_CUDA_CALLGRAPH"
	.align	4
	.sectionentsize	8
	.align		4
        /*0000*/ 	.word	0x00000000
	.align		4
        /*0004*/ 	.word	0xffffffff
	.align		4
        /*0008*/ 	.word	0x00000000
	.align		4
        /*000c*/ 	.word	0xfffffffe
	.align		4
        /*0010*/ 	.word	0x00000000
	.align		4
        /*0014*/ 	.word	0xfffffffd
	.align		4
        /*0018*/ 	.word	0x00000000
	.align		4
        /*001c*/ 	.word	0xfffffffc


//--------------------- .nv.constant4             --------------------------
	.section	.nv.constant4,"a",@progbits
	.align	8
	.align		8
.nv.constant4:
        /*0000*/ 	.dword	_ZN39_INTERNAL_1e210078_4_k_cu_15a6841a_32314cuda3std3__45__cpo5beginE
	.align		8
        /*0008*/ 	.dword	_ZN39_INTERNAL_1e210078_4_k_cu_15a6841a_32314cuda3std3__45__cpo3endE
	.align		8
        /*0010*/ 	.dword	_ZN39_INTERNAL_1e210078_4_k_cu_15a6841a_32314cuda3std3__45__cpo6cbeginE
	.align		8
        /*0018*/ 	.dword	_ZN39_INTERNAL_1e210078_4_k_cu_15a6841a_32314cuda3std3__45__cpo4cendE
	.align		8
        /*0020*/ 	.dword	_ZN39_INTERNAL_1e210078_4_k_cu_15a6841a_32314cuda3std3__441_GLOBAL__N__1e210078_4_k_cu_15a6841a_32316ignoreE
	.align		8
        /*0028*/ 	.dword	_ZN39_INTERNAL_1e210078_4_k_cu_15a6841a_32314cuda3std3__419piecewise_constructE
	.align		8
        /*0030*/ 	.dword	_ZN39_INTERNAL_1e210078_4_k_cu_15a6841a_32314cuda3std3__48in_placeE
	.align		8
        /*0038*/ 	.dword	_ZN39_INTERNAL_1e210078_4_k_cu_15a6841a_32314cuda3std6ranges3__45__cpo4swapE
	.align		8
        /*0040*/ 	.dword	_ZN39_INTERNAL_1e210078_4_k_cu_15a6841a_32314cuda3std6ranges3__45__cpo9iter_moveE
	.align		8
        /*0048*/ 	.dword	_ZN39_INTERNAL_1e210078_4_k_cu_15a6841a_32314cute7productE
	.align		8
        /*0050*/ 	.dword	_ZN39_INTERNAL_1e210078_4_k_cu_15a6841a_32314cute1_E


//--------------------- .text._ZN7cutlass13device_kernelINS_4conv6kernel13ConvUniversalINS1_16ConvProblemShapeILNS1_8OperatorE0ELi3EEENS1_10collective14CollectiveConvINS1_46MainloopSm90TmaGmmaWarpSpecializedImplicitGemmILS5_0ELi4ELi3EN4cute5tupleIJNSA_1CILi2EEENSC_ILi1EEESE_EEENS1_36KernelImplicitTmaWarpSpecializedSm90ELi1EEENSB_IJNSC_ILi128EEENSC_ILi64EEENSB_IJSJ_EEEEEENS_10tfloat32_tESM_NSA_8TiledMMAINSA_8MMA_AtomIJNSA_4SM904GMMA29MMA_64x64x8_F32TF32TF32_SS_TNILNSQ_7ScaleInE1ELSS_1EEEEEENSA_6LayoutINSB_IJSE_SE_SE_EEENSB_IJNSC_ILi0EEESX_SX_EEEEENSB_IJNSA_10UnderscoreES10_S10_EEEEENS7_6detail26Sm90ImplicitGemmTileTraitsINSA_20SM90_TMA_LOAD_IM2COLENSA_14ComposedLayoutINSA_7SwizzleILi3ELi4ELi3EEENSA_18smem_ptr_flag_bitsILi32EEENSV_INSB_IJNSB_IJNSC_ILi8EEENSC_ILi16EEEEEENSB_IJNSC_ILi32EEESD_EEENSB_IJSE_NSC_ILi4EEEEEEEEENSB_IJNSB_IJS1E_NSC_ILi512EEEEEENSB_IJSE_NSC_ILi256EEEEEENSB_IJSX_NSC_ILi8192EEEEEEEEEEEEEvEENS14_INSA_23SM90_TMA_LOAD_MULTICASTENS16_IS18_S1A_NSV_INSB_IJNSB_IJS1B_S1B_EEES1F_S1H_EEENSB_IJS1K_S1M_NSB_IJSX_NSC_ILi4096EEEEEEEEEEEEEvEEEENS_8epilogue10collective6detail29Sm90TmaWarpSpecializedAdapterINS24_15DefaultEpilogueISM_NSB_IJNSB_IJllllEEESE_SX_EEES29_NS23_6thread17LinearCombinationISM_Li1EffLNS2A_9ScaleType4KindE0ELNS_15FloatRoundStyleE2ESM_EENS_4gemm15EpilogueDefaultEEEEEvvEEEEvNT_6ParamsE --------------------------
	.section	.text._ZN7cutlass13device_kernelINS_4conv6kernel13ConvUniversalINS1_16ConvProblemShapeILNS1_8OperatorE0ELi3EEENS1_10collective14CollectiveConvINS1_46MainloopSm90TmaGmmaWarpSpecializedImplicitGemmILS5_0ELi4ELi3EN4cute5tupleIJNSA_1CILi2EEENSC_ILi1EEESE_EEENS1_36KernelImplicitTmaWarpSpecializedSm90ELi1EEENSB_IJNSC_ILi128EEENSC_ILi64EEENSB_IJSJ_EEEEEENS_10tfloat32_tESM_NSA_8TiledMMAINSA_8MMA_AtomIJNSA_4SM904GMMA29MMA_64x64x8_F32TF32TF32_SS_TNILNSQ_7ScaleInE1ELSS_1EEEEEENSA_6LayoutINSB_IJSE_SE_SE_EEENSB_IJNSC_ILi0EEESX_SX_EEEEENSB_IJNSA_10UnderscoreES10_S10_EEEEENS7_6detail26Sm90ImplicitGemmTileTraitsINSA_20SM90_TMA_LOAD_IM2COLENSA_14ComposedLayoutINSA_7SwizzleILi3ELi4ELi3EEENSA_18smem_ptr_flag_bitsILi32EEENSV_INSB_IJNSB_IJNSC_ILi8EEENSC_ILi16EEEEEENSB_IJNSC_ILi32EEESD_EEENSB_IJSE_NSC_ILi4EEEEEEEEENSB_IJNSB_IJS1E_NSC_ILi512EEEEEENSB_IJSE_NSC_ILi256EEEEEENSB_IJSX_NSC_ILi8192EEEEEEEEEEEEEvEENS14_INSA_23SM90_TMA_LOAD_MULTICASTENS16_IS18_S1A_NSV_INSB_IJNSB_IJS1B_S1B_EEES1F_S1H_EEENSB_IJS1K_S1M_NSB_IJSX_NSC_ILi4096EEEEEEEEEEEEEvEEEENS_8epilogue10collective6detail29Sm90TmaWarpSpecializedAdapterINS24_15DefaultEpilogueISM_NSB_IJNSB_IJllllEEESE_SX_EEES29_NS23_6thread17LinearCombinationISM_Li1EffLNS2A_9ScaleType4KindE0ELNS_15FloatRoundStyleE2ESM_EENS_4gemm15EpilogueDefaultEEEEEvvEEEEvNT_6ParamsE,"ax",@progbits
	.align	128
.text._ZN7cutlass13device_kernelINS_4conv6kernel13ConvUniversalINS1_16ConvProblemShapeILNS1_8OperatorE0ELi3EEENS1_10collective14CollectiveConvINS1_46MainloopSm90TmaGmmaWarpSpecializedImplicitGemmILS5_0ELi4ELi3EN4cute5tupleIJNSA_1CILi2EEENSC_ILi1EEESE_EEENS1_36KernelImplicitTmaWarpSpecializedSm90ELi1EEENSB_IJNSC_ILi128EEENSC_ILi64EEENSB_IJSJ_EEEEEENS_10tfloat32_tESM_NSA_8TiledMMAINSA_8MMA_AtomIJNSA_4SM904GMMA29MMA_64x64x8_F32TF32TF32_SS_TNILNSQ_7ScaleInE1ELSS_1EEEEEENSA_6LayoutINSB_IJSE_SE_SE_EEENSB_IJNSC_ILi0EEESX_SX_EEEEENSB_IJNSA_10UnderscoreES10_S10_EEEEENS7_6detail26Sm90ImplicitGemmTileTraitsINSA_20SM90_TMA_LOAD_IM2COLENSA_14ComposedLayoutINSA_7SwizzleILi3ELi4ELi3EEENSA_18smem_ptr_flag_bitsILi32EEENSV_INSB_IJNSB_IJNSC_ILi8EEENSC_ILi16EEEEEENSB_IJNSC_ILi32EEESD_EEENSB_IJSE_NSC_ILi4EEEEEEEEENSB_IJNSB_IJS1E_NSC_ILi512EEEEEENSB_IJSE_NSC_ILi256EEEEEENSB_IJSX_NSC_ILi8192EEEEEEEEEEEEEvEENS14_INSA_23SM90_TMA_LOAD_MULTICASTENS16_IS18_S1A_NSV_INSB_IJNSB_IJS1B_S1B_EEES1F_S1H_EEENSB_IJS1K_S1M_NSB_IJSX_NSC_ILi4096EEEEEEEEEEEEEvEEEENS_8epilogue10collective6detail29Sm90TmaWarpSpecializedAdapterINS24_15DefaultEpilogueISM_NSB_IJNSB_IJllllEEESE_SX_EEES29_NS23_6thread17LinearCombinationISM_Li1EffLNS2A_9ScaleType4KindE0ELNS_15FloatRoundStyleE2ESM_EENS_4gemm15EpilogueDefaultEEEEEvvEEEEvNT_6ParamsE:
        .type           _ZN7cutlass13device_kernelINS_4conv6kernel13ConvUniversalINS1_16ConvProblemShapeILNS1_8OperatorE0ELi3EEENS1_10collective14CollectiveConvINS1_46MainloopSm90TmaGmmaWarpSpecializedImplicitGemmILS5_0ELi4ELi3EN4cute5tupleIJNSA_1CILi2EEENSC_ILi1EEESE_EEENS1_36KernelImplicitTmaWarpSpecializedSm90ELi1EEENSB_IJNSC_ILi128EEENSC_ILi64EEENSB_IJSJ_EEEEEENS_10tfloat32_tESM_NSA_8TiledMMAINSA_8MMA_AtomIJNSA_4SM904GMMA29MMA_64x64x8_F32TF32TF32_SS_TNILNSQ_7ScaleInE1ELSS_1EEEEEENSA_6LayoutINSB_IJSE_SE_SE_EEENSB_IJNSC_ILi0EEESX_SX_EEEEENSB_IJNSA_10UnderscoreES10_S10_EEEEENS7_6detail26Sm90ImplicitGemmTileTraitsINSA_20SM90_TMA_LOAD_IM2COLENSA_14ComposedLayoutINSA_7SwizzleILi3ELi4ELi3EEENSA_18smem_ptr_flag_bitsILi32EEENSV_INSB_IJNSB_IJNSC_ILi8EEENSC_ILi16EEEEEENSB_IJNSC_ILi32EEESD_EEENSB_IJSE_NSC_ILi4EEEEEEEEENSB_IJNSB_IJS1E_NSC_ILi512EEEEEENSB_IJSE_NSC_ILi256EEEEEENSB_IJSX_NSC_ILi8192EEEEEEEEEEEEEvEENS14_INSA_23SM90_TMA_LOAD_MULTICASTENS16_IS18_S1A_NSV_INSB_IJNSB_IJS1B_S1B_EEES1F_S1H_EEENSB_IJS1K_S1M_NSB_IJSX_NSC_ILi4096EEEEEEEEEEEEEvEEEENS_8epilogue10collective6detail29Sm90TmaWarpSpecializedAdapterINS24_15DefaultEpilogueISM_NSB_IJNSB_IJllllEEESE_SX_EEES29_NS23_6thread17LinearCombinationISM_Li1EffLNS2A_9ScaleType4KindE0ELNS_15FloatRoundStyleE2ESM_EENS_4gemm15EpilogueDefaultEEEEEvvEEEEvNT_6ParamsE,@function
        .size           _ZN7cutlass13device_kernelINS_4conv6kernel13ConvUniversalINS1_16ConvProblemShapeILNS1_8OperatorE0ELi3EEENS1_10collective14CollectiveConvINS1_46MainloopSm90TmaGmmaWarpSpecializedImplicitGemmILS5_0ELi4ELi3EN4cute5tupleIJNSA_1CILi2EEENSC_ILi1EEESE_EEENS1_36KernelImplicitTmaWarpSpecializedSm90ELi1EEENSB_IJNSC_ILi128EEENSC_ILi64EEENSB_IJSJ_EEEEEENS_10tfloat32_tESM_NSA_8TiledMMAINSA_8MMA_AtomIJNSA_4SM904GMMA29MMA_64x64x8_F32TF32TF32_SS_TNILNSQ_7ScaleInE1ELSS_1EEEEEENSA_6LayoutINSB_IJSE_SE_SE_EEENSB_IJNSC_ILi0EEESX_SX_EEEEENSB_IJNSA_10UnderscoreES10_S10_EEEEENS7_6detail26Sm90ImplicitGemmTileTraitsINSA_20SM90_TMA_LOAD_IM2COLENSA_14ComposedLayoutINSA_7SwizzleILi3ELi4ELi3EEENSA_18smem_ptr_flag_bitsILi32EEENSV_INSB_IJNSB_IJNSC_ILi8EEENSC_ILi16EEEEEENSB_IJNSC_ILi32EEESD_EEENSB_IJSE_NSC_ILi4EEEEEEEEENSB_IJNSB_IJS1E_NSC_ILi512EEEEEENSB_IJSE_NSC_ILi256EEEEEENSB_IJSX_NSC_ILi8192EEEEEEEEEEEEEvEENS14_INSA_23SM90_TMA_LOAD_MULTICASTENS16_IS18_S1A_NSV_INSB_IJNSB_IJS1B_S1B_EEES1F_S1H_EEENSB_IJS1K_S1M_NSB_IJSX_NSC_ILi4096EEEEEEEEEEEEEvEEEENS_8epilogue10collective6detail29Sm90TmaWarpSpecializedAdapterINS24_15DefaultEpilogueISM_NSB_IJNSB_IJllllEEESE_SX_EEES29_NS23_6thread17LinearCombinationISM_Li1EffLNS2A_9ScaleType4KindE0ELNS_15FloatRoundStyleE2ESM_EENS_4gemm15EpilogueDefaultEEEEEvvEEEEvNT_6ParamsE,(.L_x_159 - _ZN7cutlass13device_kernelINS_4conv6kernel13ConvUniversalINS1_16ConvProblemShapeILNS1_8OperatorE0ELi3EEENS1_10collective14CollectiveConvINS1_46MainloopSm90TmaGmmaWarpSpecializedImplicitGemmILS5_0ELi4ELi3EN4cute5tupleIJNSA_1CILi2EEENSC_ILi1EEESE_EEENS1_36KernelImplicitTmaWarpSpecializedSm90ELi1EEENSB_IJNSC_ILi128EEENSC_ILi64EEENSB_IJSJ_EEEEEENS_10tfloat32_tESM_NSA_8TiledMMAINSA_8MMA_AtomIJNSA_4SM904GMMA29MMA_64x64x8_F32TF32TF32_SS_TNILNSQ_7ScaleInE1ELSS_1EEEEEENSA_6LayoutINSB_IJSE_SE_SE_EEENSB_IJNSC_ILi0EEESX_SX_EEEEENSB_IJNSA_10UnderscoreES10_S10_EEEEENS7_6detail26Sm90ImplicitGemmTileTraitsINSA_20SM90_TMA_LOAD_IM2COLENSA_14ComposedLayoutINSA_7SwizzleILi3ELi4ELi3EEENSA_18smem_ptr_flag_bitsILi32EEENSV_INSB_IJNSB_IJNSC_ILi8EEENSC_ILi16EEEEEENSB_IJNSC_ILi32EEESD_EEENSB_IJSE_NSC_ILi4EEEEEEEEENSB_IJNSB_IJS1E_NSC_ILi512EEEEEENSB_IJSE_NSC_ILi256EEEEEENSB_IJSX_NSC_ILi8192EEEEEEEEEEEEEvEENS14_INSA_23SM90_TMA_LOAD_MULTICASTENS16_IS18_S1A_NSV_INSB_IJNSB_IJS1B_S1B_EEES1F_S1H_EEENSB_IJS1K_S1M_NSB_IJSX_NSC_ILi4096EEEEEEEEEEEEEvEEEENS_8epilogue10collective6detail29Sm90TmaWarpSpecializedAdapterINS24_15DefaultEpilogueISM_NSB_IJNSB_IJllllEEESE_SX_EEES29_NS23_6thread17LinearCombinationISM_Li1EffLNS2A_9ScaleType4KindE0ELNS_15FloatRoundStyleE2ESM_EENS_4gemm15EpilogueDefaultEEEEEvvEEEEvNT_6ParamsE)
        .other          _ZN7cutlass13device_kernelINS_4conv6kernel13ConvUniversalINS1_16ConvProblemShapeILNS1_8OperatorE0ELi3EEENS1_10collective14CollectiveConvINS1_46MainloopSm90TmaGmmaWarpSpecializedImplicitGemmILS5_0ELi4ELi3EN4cute5tupleIJNSA_1CILi2EEENSC_ILi1EEESE_EEENS1_36KernelImplicitTmaWarpSpecializedSm90ELi1EEENSB_IJNSC_ILi128EEENSC_ILi64EEENSB_IJSJ_EEEEEENS_10tfloat32_tESM_NSA_8TiledMMAINSA_8MMA_AtomIJNSA_4SM904GMMA29MMA_64x64x8_F32TF32TF32_SS_TNILNSQ_7ScaleInE1ELSS_1EEEEEENSA_6LayoutINSB_IJSE_SE_SE_EEENSB_IJNSC_ILi0EEESX_SX_EEEEENSB_IJNSA_10UnderscoreES10_S10_EEEEENS7_6detail26Sm90ImplicitGemmTileTraitsINSA_20SM90_TMA_LOAD_IM2COLENSA_14ComposedLayoutINSA_7SwizzleILi3ELi4ELi3EEENSA_18smem_ptr_flag_bitsILi32EEENSV_INSB_IJNSB_IJNSC_ILi8EEENSC_ILi16EEEEEENSB_IJNSC_ILi32EEESD_EEENSB_IJSE_NSC_ILi4EEEEEEEEENSB_IJNSB_IJS1E_NSC_ILi512EEEEEENSB_IJSE_NSC_ILi256EEEEEENSB_IJSX_NSC_ILi8192EEEEEEEEEEEEEvEENS14_INSA_23SM90_TMA_LOAD_MULTICASTENS16_IS18_S1A_NSV_INSB_IJNSB_IJS1B_S1B_EEES1F_S1H_EEENSB_IJS1K_S1M_NSB_IJSX_NSC_ILi4096EEEEEEEEEEEEEvEEEENS_8epilogue10collective6detail29Sm90TmaWarpSpecializedAdapterINS24_15DefaultEpilogueISM_NSB_IJNSB_IJllllEEESE_SX_EEES29_NS23_6thread17LinearCombinationISM_Li1EffLNS2A_9ScaleType4KindE0ELNS_15FloatRoundStyleE2ESM_EENS_4gemm15EpilogueDefaultEEEEEvvEEEEvNT_6ParamsE,@"STO_CUDA_ENTRY STV_DEFAULT"
_ZN7cutlass13device_kernelINS_4conv6kernel13ConvUniversalINS1_16ConvProblemShapeILNS1_8OperatorE0ELi3EEENS1_10collective14CollectiveConvINS1_46MainloopSm90TmaGmmaWarpSpecializedImplicitGemmILS5_0ELi4ELi3EN4cute5tupleIJNSA_1CILi2EEENSC_ILi1EEESE_EEENS1_36KernelImplicitTmaWarpSpecializedSm90ELi1EEENSB_IJNSC_ILi128EEENSC_ILi64EEENSB_IJSJ_EEEEEENS_10tfloat32_tESM_NSA_8TiledMMAINSA_8MMA_AtomIJNSA_4SM904GMMA29MMA_64x64x8_F32TF32TF32_SS_TNILNSQ_7ScaleInE1ELSS_1EEEEEENSA_6LayoutINSB_IJSE_SE_SE_EEENSB_IJNSC_ILi0EEESX_SX_EEEEENSB_IJNSA_10UnderscoreES10_S10_EEEEENS7_6detail26Sm90ImplicitGemmTileTraitsINSA_20SM90_TMA_LOAD_IM2COLENSA_14ComposedLayoutINSA_7SwizzleILi3ELi4ELi3EEENSA_18smem_ptr_flag_bitsILi32EEENSV_INSB_IJNSB_IJNSC_ILi8EEENSC_ILi16EEEEEENSB_IJNSC_ILi32EEESD_EEENSB_IJSE_NSC_ILi4EEEEEEEEENSB_IJNSB_IJS1E_NSC_ILi512EEEEEENSB_IJSE_NSC_ILi256EEEEEENSB_IJSX_NSC_ILi8192EEEEEEEEEEEEEvEENS14_INSA_23SM90_TMA_LOAD_MULTICASTENS16_IS18_S1A_NSV_INSB_IJNSB_IJS1B_S1B_EEES1F_S1H_EEENSB_IJS1K_S1M_NSB_IJSX_NSC_ILi4096EEEEEEEEEEEEEvEEEENS_8epilogue10collective6detail29Sm90TmaWarpSpecializedAdapterINS24_15DefaultEpilogueISM_NSB_IJNSB_IJllllEEESE_SX_EEES29_NS23_6thread17LinearCombinationISM_Li1EffLNS2A_9ScaleType4KindE0ELNS_15FloatRoundStyleE2ESM_EENS_4gemm15EpilogueDefaultEEEEEvvEEEEvNT_6ParamsE:
[----:B------:R-:W-:Y:S01]  /*0000*/  LDC R1, c[0x0][0x28] ;  /* 0x00000a00ff017b82 */ /* 0x000fe20000000800 */
[----:B------:R-:W0:Y:S01]  /*0010*/  S2R R10, SR_TID.X ;  /* 0x00000000000a7919 */ /* 0x000e220000002100 */
[----:B------:R-:W-:Y:S01]  /*0020*/  ELECT P0, URZ, PT ;  /* 0x00000000003f782f */ /* 0x000fe20003800000 */
[----:B------:R-:W-:Y:S01]  /*0030*/  BSSY B0, `(.L_x_0) ;  /* 0x0000010000007945 */ /* 0x000fe20003800000 */
[----:B------:R-:W1:Y:S01]  /*0040*/  S2R R11, SR_CTAID.X ;  /* 0x00000000000b7919 */ /* 0x000e620000002500 */
[--C-:B0-----:R-:W-:Y:S02]  /*0050*/  SHF.R.U32.HI R0, RZ, 0x5, R10.reuse ;  /* 0x00000005ff007819 */ /* 0x101fe4000001160a */
[----:B------:R-:W-:-:S03]  /*0060*/  SHF.R.U32.HI R3, RZ, 0x7, R10 ;  /* 0x00000007ff037819 */ /* 0x000fc6000001160a */
[----:B------:R-:W0:Y:S04]  /*0070*/  SHFL.IDX PT, R2, R0, RZ, 0x1f ;  /* 0x00001fff00027589 */ /* 0x000e2800000e0000 */
[----:B------:R2:W3:Y:S01]  /*0080*/  SHFL.IDX PT, R9, R3, RZ, 0x1f ;  /* 0x00001fff03097589 */ /* 0x0004e200000e0000 */
[----:B0-----:R-:W-:-:S13]  /*0090*/  ISETP.NE.OR P0, PT, R2, RZ, !P0 ;  /* 0x000000ff0200720c */ /* 0x001fda0004705670 */
[----:B-123--:R-:W-:Y:S05]  /*00a0*/  @P0 BRA `(.L_x_1) ;  /* 0x0000000000200947 */ /* 0x00efea0003800000 */
[----:B------:R-:W-:Y:S02]  /*00b0*/  ULDC.64 UR4, c[0x0][0x198] ;  /* 0x0000660000047ab9 */ /* 0x000fe40000000a00 */
[----:B------:R-:W-:Y:S02]  /*00c0*/  UIADD3 UR6, UP0, UR4, 0xf0, URZ ;  /* 0x000000f004067890 */ /* 0x000fe4000ff1e03f */
[----:B------:R-:W-:Y:S02]  /*00d0*/  UIADD3 UR4, UP1, UR4, 0x270, URZ ;  /* 0x0000027004047890 */ /* 0x000fe4000ff3e03f */
[----:B------:R-:W-:Y:S02]  /*00e0*/  UIADD3.X UR7, URZ, UR5, URZ, UP0, !UPT ;  /* 0x000000053f077290 */ /* 0x000fe400087fe43f */
[----:B------:R-:W-:-:S07]  /*00f0*/  UIADD3.X UR5, URZ, UR5, URZ, UP1, !UPT ;  /* 0x000000053f057290 */ /* 0x000fce0008ffe43f */
[----:B------:R0:W-:Y:S02]  /*0100*/  UTMACCTL.PF [UR6] ;  /* 0x00000000060079b9 */ /* 0x0001e40008040000 */
[----:B------:R0:W-:Y:S02]  /*0110*/  UTMACCTL.PF [UR4] ;  /* 0x00000000040079b9 */ /* 0x0001e40008040000 */
[----:B0-----:R-:W-:Y:S01]  /*0120*/  NOP ;  /* 0x0000000000007918 */ /* 0x001fe20000000000 */
.L_x_1:
[----:B------:R-:W-:Y:S05]  /*0130*/  BSYNC B0 ;  /* 0x0000000000007941 */ /* 0x000fea0003800000 */
.L_x_0:
[----:B------:R-:W0:Y:S01]  /*0140*/  SHFL.IDX PT, R0, R0, RZ, 0x1f ;  /* 0x00001fff00007589 */ /* 0x000e2200000e0000 */
[----:B------:R-:W-:Y:S02]  /*0150*/  SHF.R.S32.HI R3, RZ, 0x1f, R10 ;  /* 0x0000001fff037819 */ /* 0x000fe4000001140a */
[----:B------:R-:W-:Y:S01]  /*0160*/  I2FP.F32.U32 R6, R11 ;  /* 0x0000000b00067245 */ /* 0x000fe20000201000 */
[----:B------:R-:W1:Y:S01]  /*0170*/  S2R R12, SR_CTAID.Y ;  /* 0x00000000000c7919 */ /* 0x000e620000002600 */
[----:B------:R-:W-:-:S04]  /*0180*/  LEA.HI R3, R3, R10, RZ, 0x7 ;  /* 0x0000000a03037211 */ /* 0x000fc800078f38ff */
[----:B------:R-:W-:-:S05]  /*0190*/  LOP3.LUT R3, R3, 0xffffff80, RZ, 0xc0, !PT ;  /* 0xffffff8003037812 */ /* 0x000fca00078ec0ff */
[----:B------:R-:W-:-:S05]  /*01a0*/  IMAD.IADD R16, R10, 0x1, -R3 ;  /* 0x000000010a107824 */ /* 0x000fca00078e0a03 */
[----:B------:R-:W-:-:S04]  /*01b0*/  SHF.R.S32.HI R3, RZ, 0x1f, R16 ;  /* 0x0000001fff037819 */ /* 0x000fc80000011410 */
[----:B------:R-:W-:Y:S02]  /*01c0*/  LEA.HI R3, R3, R16, RZ, 0x3 ;  /* 0x0000001003037211 */ /* 0x000fe400078f18ff */
[----:B0-----:R-:W-:Y:S02]  /*01d0*/  ISETP.NE.AND P0, PT, R0, RZ, PT ;  /* 0x000000ff0000720c */ /* 0x001fe40003f05270 */
[--C-:B------:R-:W-:Y:S02]  /*01e0*/  SHF.R.S32.HI R4, RZ, 0x3, R3.reuse ;  /* 0x00000003ff047819 */ /* 0x100fe40000011403 */
[----:B------:R-:W-:Y:S02]  /*01f0*/  SHF.R.S32.HI R3, RZ, 0x1f, R3 ;  /* 0x0000001fff037819 */ /* 0x000fe40000011403 */
[----:B------:R-:W-:-:S07]  /*0200*/  SHF.R.S32.HI R5, RZ, 0x1f, R0 ;  /* 0x0000001fff057819 */ /* 0x000fce0000011400 */
[----:B-1----:R-:W-:Y:S05]  /*0210*/  @P0 BRA `(.L_x_2) ;  /* 0x0000000000580947 */ /* 0x002fea0003800000 */
[----:B------:R-:W0:Y:S01]  /*0220*/  S2UR UR8, SR_CgaCtaId ;  /* 0x00000000000879c3 */ /* 0x000e220000008800 */
[----:B------:R-:W-:Y:S01]  /*0230*/  UMOV UR4, 0x400 ;  /* 0x0000040000047882 */ /* 0x000fe20000000000 */
[----:B------:R-:W-:Y:S01]  /*0240*/  UMOV UR5, 0x1 ;  /* 0x0000000100057882 */ /* 0x000fe20000000000 */
[----:B------:R-:W-:Y:S01]  /*0250*/  UMOV UR6, 0x2 ;  /* 0x0000000200067882 */ /* 0x000fe20000000000 */
[----:B------:R-:W-:Y:S01]  /*0260*/  ELECT P0, URZ, PT ;  /* 0x00000000003f782f */ /* 0x000fe20003800000 */
[----:B------:R-:W-:-:S04]  /*0270*/  UIADD3 UR6, -UR6, 0x100000, URZ ;  /* 0x0010000006067890 */ /* 0x000fc8000fffe13f */
[----:B------:R-:W-:Y:S02]  /*0280*/  USHF.L.U32 UR7, UR6, 0xb, URZ ;  /* 0x0000000b06077899 */ /* 0x000fe4000800063f */
[----:B------:R-:W-:Y:S02]  /*0290*/  USHF.L.U32 UR6, UR6, 0x1, URZ ;  /* 0x0000000106067899 */ /* 0x000fe4000800063f */
[----:B0-----:R-:W-:Y:S02]  /*02a0*/  ULEA UR8, UR8, UR4, 0x18 ;  /* 0x0000000408087291 */ /* 0x001fe4000f8ec03f */
[----:B------:R-:W-:-:S04]  /*02b0*/  UIADD3 UR4, -UR5, 0x100000, URZ ;  /* 0x0010000005047890 */ /* 0x000fc8000fffe13f */
[----:B------:R-:W-:Y:S02]  /*02c0*/  USHF.L.U32 UR5, UR4, 0xb, URZ ;  /* 0x0000000b04057899 */ /* 0x000fe4000800063f */
[----:B------:R-:W-:Y:S01]  /*02d0*/  USHF.L.U32 UR4, UR4, 0x1, URZ ;  /* 0x0000000104047899 */ /* 0x000fe2000800063f */
[----:B------:R-:W0:Y:S11]  /*02e0*/  FENCE.VIEW.ASYNC.S ;  /* 0x00000000000073c6 */ /* 0x000e360000000000 */
[----:B0-----:R0:W1:Y:S01]  /*02f0*/  SYNCS.EXCH.64 URZ, [UR8+0x30000], UR4 ;  /* 0x03000004083f75b2 */ /* 0x0010620008000100 */
[----:B------:R0:W2:Y:S01]  /*0300*/  SYNCS.EXCH.64 URZ, [UR8+0x30020], UR6 ;  /* 0x03002006083f75b2 */ /* 0x0000a20008000100 */
[----:B------:R0:W3:Y:S01]  /*0310*/  SYNCS.EXCH.64 URZ, [UR8+0x30008], UR4 ;  /* 0x03000804083f75b2 */ /* 0x0000e20008000100 */
[----:B------:R0:W4:Y:S01]  /*0320*/  SYNCS.EXCH.64 URZ, [UR8+0x30028], UR6 ;  /* 0x03002806083f75b2 */ /* 0x0001220008000100 */
[----:B------:R0:W0:Y:S01]  /*0330*/  SYNCS.EXCH.64 URZ, [UR8+0x30010], UR4 ;  /* 0x03001004083f75b2 */ /* 0x0000220008000100 */
[----:B------:R0:W0:Y:S01]  /*0340*/  SYNCS.EXCH.64 URZ, [UR8+0x30030], UR6 ;  /* 0x03003006083f75b2 */ /* 0x0000220008000100 */
[----:B------:R0:W0:Y:S01]  /*0350*/  SYNCS.EXCH.64 URZ, [UR8+0x30018], UR4 ;  /* 0x03001804083f75b2 */ /* 0x0000220008000100 */
[----:B------:R0:W0:Y:S01]  /*0360*/  SYNCS.EXCH.64 URZ, [UR8+0x30038], UR6 ;  /* 0x03003806083f75b2 */ /* 0x0000220008000100 */
[----:B------:R-:W-:Y:S01]  /*0370*/  NOP ;  /* 0x0000000000007918 */ /* 0x000fe20000000000 */
.L_x_2:
[----:B0-----:R-:W-:Y:S01]  /*0380*/  ULDC UR4, c[0x0][0x150] ;  /* 0x0000540000047ab9 */ /* 0x001fe20000000800 */
[----:B------:R-:W-:Y:S01]  /*0390*/  LEA.HI R3, R3, R4, RZ, 0x2 ;  /* 0x0000000403037211 */ /* 0x000fe200078f10ff */
[----:B------:R-:W-:Y:S01]  /*03a0*/  FMUL R6, R6, UR4 ;  /* 0x0000000406067c20 */ /* 0x000fe20008400000 */
[----:B------:R-:W-:Y:S01]  /*03b0*/  LEA.HI R5, R5, R0, RZ, 0x2 ;  /* 0x0000000005057211 */ /* 0x000fe200078f10ff */
[----:B------:R-:W-:Y:S01]  /*03c0*/  ULDC UR4, c[0x0][0x154] ;  /* 0x0000550000047ab9 */ /* 0x000fe20000000800 */
[----:B------:R-:W-:Y:S01]  /*03d0*/  LOP3.LUT R3, R3, 0xfffffffc, RZ, 0xc0, !PT ;  /* 0xfffffffc03037812 */ /* 0x000fe200078ec0ff */
[----:B------:R-:W0:Y:S01]  /*03e0*/  LDC R13, c[0x0][0x140] ;  /* 0x00005000ff0d7b82 */ /* 0x000e220000000800 */
[----:B------:R-:W-:Y:S01]  /*03f0*/  LOP3.LUT R5, R5, 0x3ffffffc, RZ, 0xc0, !PT ;  /* 0x3ffffffc05057812 */ /* 0x000fe200078ec0ff */
[----:B------:R-:W5:Y:S01]  /*0400*/  F2I.U32.TRUNC.NTZ R6, R6 ;  /* 0x0000000600067305 */ /* 0x000f62000020f000 */
[----:B------:R-:W-:Y:S01]  /*0410*/  LOP3.LUT P0, RZ, R16, 0x7, RZ, 0xc0, !PT ;  /* 0x0000000710ff7812 */ /* 0x000fe2000780c0ff */
[----:B------:R-:W-:Y:S01]  /*0420*/  IMAD.IADD R3, R4, 0x1, -R3 ;  /* 0x0000000104037824 */ /* 0x000fe200078e0a03 */
[----:B------:R-:W-:Y:S01]  /*0430*/  ISETP.NE.AND P3, PT, R9, 0x1, PT ;  /* 0x000000010900780c */ /* 0x000fe20003f65270 */
[----:B------:R-:W-:Y:S01]  /*0440*/  IMAD.IADD R0, R0, 0x1, -R5 ;  /* 0x0000000100007824 */ /* 0x000fe200078e0a05 */
[----:B------:R-:W-:Y:S01]  /*0450*/  I2FP.F32.U32 R5, R12 ;  /* 0x0000000c00057245 */ /* 0x000fe20000201000 */
[----:B------:R-:W-:Y:S01]  /*0460*/  NOP ;  /* 0x0000000000007918 */ /* 0x000fe20000000000 */
[----:B------:R-:W-:Y:S01]  /*0470*/  NOP ;  /* 0x0000000000007918 */ /* 0x000fe20000000000 */
[----:B------:R-:W-:-:S02]  /*0480*/  IMAD R4, R0, 0x4, R3 ;  /* 0x0000000400047824 */ /* 0x000fc400078e0203 */
[----:B------:R-:W-:Y:S01]  /*0490*/  FMUL R7, R5, UR4 ;  /* 0x0000000405077c20 */ /* 0x000fe20008400000 */
[----:B------:R-:W-:Y:S01]  /*04a0*/  ULDC UR4, c[0x0][0x144] ;  /* 0x0000510000047ab9 */ /* 0x000fe20000000800 */
[C---:B------:R-:W-:Y:S01]  /*04b0*/  IMAD.SHL.U32 R5, R4.reuse, 0x4, RZ ;  /* 0x0000000404057824 */ /* 0x040fe200078e00ff */
[----:B------:R-:W-:Y:S01]  /*04c0*/  LEA.HI R0, R4, R4, RZ, 0x1 ;  /* 0x0000000404007211 */ /* 0x000fe200078f08ff */
[----:B-----5:R-:W-:Y:S02]  /*04d0*/  IMAD.MOV R8, RZ, RZ, -R6 ;  /* 0x000000ffff087224 */ /* 0x020fe400078e0a06 */
[----:B------:R-:W5:Y:S01]  /*04e0*/  F2I.U32.TRUNC.NTZ R7, R7 ;  /* 0x0000000700077305 */ /* 0x000f62000020f000 */
[----:B------:R-:W-:Y:S01]  /*04f0*/  LOP3.LUT R3, R0, 0xfffffffe, RZ, 0xc0, !PT ;  /* 0xfffffffe00037812 */ /* 0x000fe200078ec0ff */
[----:B------:R-:W-:Y:S01]  /*0500*/  IMAD R0, R8, UR4, R11 ;  /* 0x0000000408007c24 */ /* 0x000fe2000f8e020b */
[----:B------:R-:W-:-:S03]  /*0510*/  ULDC UR4, c[0x0][0x148] ;  /* 0x0000520000047ab9 */ /* 0x000fc60000000800 */
[----:B------:R-:W-:Y:S01]  /*0520*/  IMAD.IADD R3, R4, 0x1, -R3 ;  /* 0x0000000104037824 */ /* 0x000fe200078e0a03 */
[----:B0-----:R-:W-:-:S04]  /*0530*/  ISETP.EQ.U32.AND P1, PT, R13, 0x1, PT ;  /* 0x000000010d00780c */ /* 0x001fc80003f22070 */
[----:B------:R-:W-:Y:S02]  /*0540*/  ISETP.NE.AND P4, PT, R3, R0, PT ;  /* 0x000000000300720c */ /* 0x000fe40003f85270 */
[----:B------:R-:W-:Y:S01]  /*0550*/  SHF.R.S32.HI R3, RZ, 0x1f, R2 ;  /* 0x0000001fff037819 */ /* 0x000fe20000011402 */
[----:B-----5:R-:W-:-:S03]  /*0560*/  IMAD.MOV R15, RZ, RZ, -R7 ;  /* 0x000000ffff0f7224 */ /* 0x020fc600078e0a07 */
[----:B------:R-:W-:Y:S02]  /*0570*/  LEA.HI R0, R3, R2, RZ, 0x2 ;  /* 0x0000000203007211 */ /* 0x000fe400078f10ff */
[----:B------:R-:W-:Y:S01]  /*0580*/  LOP3.LUT R3, R4, 0xc, R5, 0x78, !PT ;  /* 0x0000000c04037812 */ /* 0x000fe200078e7805 */
[----:B------:R-:W-:Y:S01]  /*0590*/  IMAD R7, R15, UR4, R12 ;  /* 0x000000040f077c24 */ /* 0x000fe2000f8e020c */
[----:B------:R-:W-:Y:S01]  /*05a0*/  LOP3.LUT R5, R0, 0xfffffffc, RZ, 0xc0, !PT ;  /* 0xfffffffc00057812 */ /* 0x000fe200078ec0ff */
[----:B------:R-:W-:Y:S01]  /*05b0*/  IMAD.MOV.U32 R4, RZ, RZ, 0x1 ;  /* 0x00000001ff047424 */ /* 0x000fe200078e00ff */
[C---:B------:R-:W-:Y:S02]  /*05c0*/  ISETP.LT.U32.AND P0, PT, R3.reuse, 0x2, !P0 ;  /* 0x000000020300780c */ /* 0x040fe40004701070 */
[----:B------:R-:W-:Y:S01]  /*05d0*/  @P4 LEA.HI R0, R3, R3, RZ, 0x1 ;  /* 0x0000000303004211 */ /* 0x000fe200078f08ff */
[----:B------:R-:W-:Y:S01]  /*05e0*/  IMAD.IADD R8, R2, 0x1, -R5 ;  /* 0x0000000102087824 */ /* 0x000fe200078e0a05 */
[----:B------:R-:W-:-:S02]  /*05f0*/  SEL R5, RZ, 0x1, !P0 ;  /* 0x00000001ff057807 */ /* 0x000fc40004000000 */
[----:B------:R-:W-:Y:S02]  /*0600*/  @P4 SHF.R.S32.HI R0, RZ, 0x1, R0 ;  /* 0x00000001ff004819 */ /* 0x000fe40000011400 */
[----:B------:R-:W-:Y:S02]  /*0610*/  LOP3.LUT P2, RZ, R9, R8, RZ, 0xfc, !PT ;  /* 0x0000000809ff7212 */ /* 0x000fe4000784fcff */
[----:B------:R-:W-:Y:S02]  /*0620*/  @P4 ISETP.NE.AND P5, PT, R0, R7, PT ;  /* 0x000000070000420c */ /* 0x000fe40003fa5270 */
[----:B------:R-:W-:Y:S02]  /*0630*/  SEL R2, RZ, 0x1, P2 ;  /* 0x00000001ff027807 */ /* 0x000fe40001000000 */
[----:B------:R-:W-:Y:S02]  /*0640*/  @P4 SEL R4, RZ, 0x1, P5 ;  /* 0x00000001ff044807 */ /* 0x000fe40002800000 */
[----:B------:R-:W-:-:S02]  /*0650*/  SEL R2, R2, 0x2, P3 ;  /* 0x0000000202027807 */ /* 0x000fc40001800000 */
[----:B------:R-:W-:Y:S01]  /*0660*/  LOP3.LUT R4, R4, R5, RZ, 0xc0, !PT ;  /* 0x0000000504047212 */ /* 0x000fe200078ec0ff */
[----:B------:R-:W-:Y:S06]  /*0670*/  @!P1 BRA `(.L_x_3) ;  /* 0x0000000000089947 */ /* 0x000fec0003800000 */
[----:B-1234-:R-:W-:Y:S01]  /*0680*/  UCGABAR_ARV ;  /* 0x00000000000079c7 */ /* 0x01efe20008000000 */
[----:B------:R-:W-:Y:S05]  /*0690*/  BRA `(.L_x_4) ;  /* 0x0000000000047947 */ /* 0x000fea0003800000 */
.L_x_3:
[----:B-1234-:R-:W-:Y:S01]  /*06a0*/  NOP ;  /* 0x0000000000007918 */ /* 0x01efe20000000000 */
.L_x_4:
[----:B------:R-:W-:Y:S01]  /*06b0*/  ULDC.64 UR4, c[0x0][0x618] ;  /* 0x0001860000047ab9 */ /* 0x000fe20000000a00 */
[----:B------:R-:W-:Y:S01]  /*06c0*/  ULDC.64 UR12, c[0x0][0x208] ;  /* 0x00008200000c7ab9 */ /* 0x000fe20000000a00 */
[----:B------:R-:W-:-:S04]  /*06d0*/  ISETP.NE.U32.AND P0, PT, RZ, UR4, PT ;  /* 0x00000004ff007c0c */ /* 0x000fc8000bf05070 */
[----:B------:R-:W-:-:S13]  /*06e0*/  ISETP.NE.AND.EX P0, PT, RZ, UR5, PT, P0 ;  /* 0x00000005ff007c0c */ /* 0x000fda000bf05300 */
[----:B------:R-:W-:Y:S05]  /*06f0*/  @!P0 BRA `(.L_x_5) ;  /* 0x00000000001c8947 */ /* 0x000fea0003800000 */
[----:B------:R-:W0:Y:S02]  /*0700*/  LDC.64 R6, c[0x0][0x618] ;  /* 0x00018600ff067b82 */ /* 0x000e240000000a00 */
[----:B0-----:R-:W2:Y:S02]  /*0710*/  LDG.E.64 R6, desc[UR12][R6.64] ;  /* 0x0000000c06067981 */ /* 0x001ea4000c1e1b00 */
[----:B--2---:R-:W-:-:S04]  /*0720*/  ISETP.NE.U32.AND P0, PT, R6, RZ, PT ;  /* 0x000000ff0600720c */ /* 0x004fc80003f05070 */
[----:B------:R-:W-:-:S13]  /*0730*/  ISETP.NE.AND.EX P0, PT, R7, RZ, PT, P0 ;  /* 0x000000ff0700720c */ /* 0x000fda0003f05300 */
[----:B------:R-:W-:Y:S05]  /*0740*/  @!P0 BRA `(.L_x_5) ;  /* 0x0000000000088947 */ /* 0x000fea0003800000 */
[----:B------:R0:W5:Y:S01]  /*0750*/  LD.E R0, desc[UR12][R6.64] ;  /* 0x0000000c06007980 */ /* 0x000162000c101900 */
[----:B------:R-:W-:Y:S05]  /*0760*/  BRA `(.L_x_6) ;  /* 0x0000000000207947 */ /* 0x000fea0003800000 */
.L_x_5:
[----:B------:R-:W-:Y:S02]  /*0770*/  ULDC.64 UR4, c[0x0][0x608] ;  /* 0x0001820000047ab9 */ /* 0x000fe40000000a00 */
[----:B------:R-:W-:-:S04]  /*0780*/  ISETP.NE.U32.AND P0, PT, RZ, UR4, PT ;  /* 0x00000004ff007c0c */ /* 0x000fc8000bf05070 */
[----:B------:R-:W-:-:S13]  /*0790*/  ISETP.NE.AND.EX P0, PT, RZ, UR5, PT, P0 ;  /* 0x00000005ff007c0c */ /* 0x000fda000bf05300 */
[----:B------:R-:W-:Y:S05]  /*07a0*/  @!P0 BRA `(.L_x_7) ;  /* 0x00000000000c8947 */ /* 0x000fea0003800000 */
[----:B------:R-:W0:Y:S02]  /*07b0*/  LDC.64 R6, c[0x0][0x608] ;  /* 0x00018200ff067b82 */ /* 0x000e240000000a00 */
[----:B0-----:R1:W5:Y:S01]  /*07c0*/  LDG.E R0, desc[UR12][R6.64] ;  /* 0x0000000c06007981 */ /* 0x001362000c1e1900 */
[----:B------:R-:W-:Y:S05]  /*07d0*/  BRA `(.L_x_6) ;  /* 0x0000000000047947 */ /* 0x000fea0003800000 */
.L_x_7:
[----:B------:R-:W2:Y:S02]  /*07e0*/  LDC R0, c[0x0][0x600] ;  /* 0x00018000ff007b82 */ /* 0x000ea40000000800 */
.L_x_6:
[----:B------:R-:W-:Y:S02]  /*07f0*/  ULDC.64 UR4, c[0x0][0x620] ;  /* 0x0001880000047ab9 */ /* 0x000fe40000000a00 */
[----:B------:R-:W-:-:S04]  /*0800*/  ISETP.NE.U32.AND P0, PT, RZ, UR4, PT ;  /* 0x00000004ff007c0c */ /* 0x000fc8000bf05070 */
[----:B------:R-:W-:-:S13]  /*0810*/  ISETP.NE.AND.EX P0, PT, RZ, UR5, PT, P0 ;  /* 0x00000005ff007c0c */ /* 0x000fda000bf05300 */
[----:B------:R-:W-:Y:S05]  /*0820*/  @!P0 BRA `(.L_x_8) ;  /* 0x00000000001c8947 */ /* 0x000fea0003800000 */
[----:B01----:R-:W0:Y:S02]  /*0830*/  LDC.64 R6, c[0x0][0x620] ;  /* 0x00018800ff067b82 */ /* 0x003e240000000a00 */
[----:B0-----:R-:W3:Y:S02]  /*0840*/  LDG.E.64 R6, desc[UR12][R6.64] ;  /* 0x0000000c06067981 */ /* 0x001ee4000c1e1b00 */
[----:B---3--:R-:W-:-:S04]  /*0850*/  ISETP.NE.U32.AND P0, PT, R6, RZ, PT ;  /* 0x000000ff0600720c */ /* 0x008fc80003f05070 */
[----:B------:R-:W-:-:S13]  /*0860*/  ISETP.NE.AND.EX P0, PT, R7, RZ, PT, P0 ;  /* 0x000000ff0700720c */ /* 0x000fda0003f05300 */
[----:B------:R-:W-:Y:S05]  /*0870*/  @!P0 BRA `(.L_x_8) ;  /* 0x0000000000088947 */ /* 0x000fea0003800000 */
[----:B------:R0:W5:Y:S01]  /*0880*/  LD.E R14, desc[UR12][R6.64] ;  /* 0x0000000c060e7980 */ /* 0x000162000c101900 */
[----:B------:R-:W-:Y:S05]  /*0890*/  BRA `(.L_x_9) ;  /* 0x0000000000207947 */ /* 0x000fea0003800000 */
.L_x_8:
[----:B------:R-:W-:Y:S02]  /*08a0*/  ULDC.64 UR4, c[0x0][0x610] ;  /* 0x0001840000047ab9 */ /* 0x000fe40000000a00 */
[----:B------:R-:W-:-:S04]  /*08b0*/  ISETP.NE.U32.AND P0, PT, RZ, UR4, PT ;  /* 0x00000004ff007c0c */ /* 0x000fc8000bf05070 */
[----:B------:R-:W-:-:S13]  /*08c0*/  ISETP.NE.AND.EX P0, PT, RZ, UR5, PT, P0 ;  /* 0x00000005ff007c0c */ /* 0x000fda000bf05300 */
[----:B------:R-:W-:Y:S05]  /*08d0*/  @!P0 BRA `(.L_x_10) ;  /* 0x00000000000c8947 */ /* 0x000fea0003800000 */
[----:B------:R-:W3:Y:S02]  /*08e0*/  LDC.64 R14, c[0x0][0x610] ;  /* 0x00018400ff0e7b82 */ /* 0x000ee40000000a00 */
[----:B---3--:R3:W5:Y:S01]  /*08f0*/  LDG.E R14, desc[UR12][R14.64] ;  /* 0x0000000c0e0e7981 */ /* 0x008762000c1e1900 */
[----:B------:R-:W-:Y:S05]  /*0900*/  BRA `(.L_x_9) ;  /* 0x0000000000047947 */ /* 0x000fea0003800000 */
.L_x_10:
[----:B------:R-:W4:Y:S02]  /*0910*/  LDC R14, c[0x0][0x604] ;  /* 0x00018100ff0e7b82 */ /* 0x000f240000000800 */
.L_x_9:
[----:B------:R-:W1:Y:S01]  /*0920*/  LDC R5, c[0x0][0x3e8] ;  /* 0x0000fa00ff057b82 */ /* 0x000e620000000800 */
[----:B------:R-:W-:Y:S01]  /*0930*/  ULDC UR4, c[0x0][0x3dc] ;  /* 0x0000f70000047ab9 */ /* 0x000fe20000000800 */
[----:B------:R-:W-:Y:S01]  /*0940*/  ULDC.64 UR6, c[0x0][0x3e0] ;  /* 0x0000f80000067ab9 */ /* 0x000fe20000000a00 */
[----:B------:R-:W-:Y:S02]  /*0950*/  UIADD3 UR4, UR4, 0x3f, URZ ;  /* 0x0000003f04047890 */ /* 0x000fe4000fffe03f */
[----:B------:R-:W-:Y:S02]  /*0960*/  UIMAD UR6, UR7, UR6, URZ ;  /* 0x00000006070672a4 */ /* 0x000fe4000f8e023f */
[----:B------:R-:W-:-:S04]  /*0970*/  USHF.R.S32.HI UR5, URZ, 0x1f, UR4 ;  /* 0x0000001f3f057899 */ /* 0x000fc80008011404 */
[----:B------:R-:W-:-:S04]  /*0980*/  ULEA.HI UR5, UR5, UR4, URZ, 0x6 ;  /* 0x0000000405057291 */ /* 0x000fc8000f8f303f */
[----:B------:R-:W-:-:S06]  /*0990*/  USHF.R.S32.HI UR8, URZ, 0x6, UR5 ;  /* 0x000000063f087899 */ /* 0x000fcc0008011405 */
[----:B------:R-:W-:Y:S02]  /*09a0*/  IMAD.U32 R20, RZ, RZ, UR8 ;  /* 0x00000008ff147e24 */ /* 0x000fe4000f8e00ff */
[----:B-1----:R-:W-:-:S04]  /*09b0*/  IMAD R5, R5, UR6, RZ ;  /* 0x0000000605057c24 */ /* 0x002fc8000f8e02ff */
[----:B------:R-:W-:Y:S01]  /*09c0*/  IMAD R5, R5, UR8, RZ ;  /* 0x0000000805057c24 */ /* 0x000fe2000f8e02ff */
[----:B------:R-:W-:Y:S06]  /*09d0*/  @!P1 BRA `(.L_x_11) ;  /* 0x00000000000c9947 */ /* 0x000fec0003800000 */
[----:B------:R-:W-:Y:S01]  /*09e0*/  UCGABAR_WAIT ;  /* 0x0000000000007dc7 */ /* 0x000fe20008000000 */
[----:B------:R-:W-:Y:S01]  /*09f0*/  CCTL.IVALL ;  /* 0x00000000ff00798f */ /* 0x000fe20002000000 */
[----:B------:R-:W-:Y:S05]  /*0a00*/  BRA `(.L_x_12) ;  /* 0x0000000000047947 */ /* 0x000fea0003800000 */
.L_x_11:
[----:B------:R-:W-:Y:S06]  /*0a10*/  BAR.SYNC.DEFER_BLOCKING 0x0 ;  /* 0x0000000000007b1d */ /* 0x000fec0000010000 */
.L_x_12:
[----:B------:R-:W-:-:S13]  /*0a20*/  ISETP.NE.AND P0, PT, R9, RZ, PT ;  /* 0x000000ff0900720c */ /* 0x000fda0003f05270 */
[----:B------:R-:W-:Y:S05]  /*0a30*/  @!P0 BRA `(.L_x_13) ;  /* 0x0000005800dc8947 */ /* 0x000fea0003800000 */
[----:B------:R-:W-:-:S13]  /*0a40*/  ISETP.NE.AND P0, PT, R9, 0x1, PT ;  /* 0x000000010900780c */ /* 0x000fda0003f05270 */
[----:B------:R-:W-:Y:S05]  /*0a50*/  @P0 EXIT ;  /* 0x000000000000094d */ /* 0x000fea0003800000 */
[----:B------:R-:W-:Y:S01]  /*0a60*/  ISETP.GE.AND P0, PT, R5, 0x1, PT ;  /* 0x000000010500780c */ /* 0x000fe20003f06270 */
[----:B------:R-:W-:Y:S01]  /*0a70*/  UMOV UR4, URZ ;  /* 0x0000003f00047c82 */ /* 0x000fe20008000000 */
[----:B------:R-:W-:Y:S02]  /*0a80*/  CS2R R54, SRZ ;  /* 0x0000000000367805 */ /* 0x000fe4000001ff00 */
[----:B------:R-:W-:Y:S02]  /*0a90*/  CS2R R56, SRZ ;  /* 0x0000000000387805 */ /* 0x000fe4000001ff00 */
[----:B------:R-:W-:Y:S02]  /*0aa0*/  CS2R R58, SRZ ;  /* 0x00000000003a7805 */ /* 0x000fe4000001ff00 */
[----:B------:R-:W-:Y:S02]  /*0ab0*/  CS2R R60, SRZ ;  /* 0x00000000003c7805 */ /* 0x000fe4000001ff00 */
[----:B------:R-:W-:-:S02]  /*0ac0*/  CS2R R62, SRZ ;  /* 0x00000000003e7805 */ /* 0x000fc4000001ff00 */
[----:B------:R-:W-:Y:S02]  /*0ad0*/  CS2R R64, SRZ ;  /* 0x0000000000407805 */ /* 0x000fe4000001ff00 */
        /* <DEDUP_REMOVED lines=25> */
[----:B------:R-:W-:Y:S01]  /*0c70*/  CS2R R52, SRZ ;  /* 0x0000000000347805 */ /* 0x000fe2000001ff00 */
[----:B------:R-:W-:Y:S06]  /*0c80*/  @!P0 BRA `(.L_x_14) ;  /* 0x0000000400808947 */ /* 0x000fec0003800000 */
[----:B0-----:R-:W-:-:S04]  /*0c90*/  LOP3.LUT R6, R2, 0x1, RZ, 0xfc, !PT ;  /* 0x0000000102067812 */ /* 0x001fc800078efcff */
[----:B------:R-:W-:-:S13]  /*0ca0*/  ISETP.NE.AND P1, PT, R6, 0x3, PT ;  /* 0x000000030600780c */ /* 0x000fda0003f25270 */
[----:B------:R-:W-:Y:S05]  /*0cb0*/  @!P1 BRA `(.L_x_15) ;  /* 0x0000000000049947 */ /* 0x000fea0003800000 */
[----:B------:R-:W-:Y:S01]  /*0cc0*/  BPT.TRAP 0x1 ;  /* 0x000000040000795c */ /* 0x000fe20000300000 */
.L_x_15:
[----:B------:R-:W0:Y:S01]  /*0cd0*/  S2UR UR5, SR_CgaCtaId ;  /* 0x00000000000579c3 */ /* 0x000e220000008800 */
[----:B------:R-:W-:Y:S01]  /*0ce0*/  SHF.L.U32 R6, RZ, 0x1f, RZ ;  /* 0x0000001fff067819 */ /* 0x000fe200000006ff */
[----:B------:R-:W-:Y:S02]  /*0cf0*/  UMOV UR4, 0x400 ;  /* 0x0000040000047882 */ /* 0x000fe40000000000 */
[----:B0-----:R-:W-:-:S12]  /*0d00*/  ULEA UR4, UR5, UR4, 0x18 ;  /* 0x0000000405047291 */ /* 0x001fd8000f8ec03f */
.L_x_16:
[----:B0-----:R-:W-:-:S04]  /*0d10*/  IMAD.U32 R7, RZ, RZ, UR4 ;  /* 0x00000004ff077e24 */ /* 0x001fc8000f8e00ff */
[----:B------:R0:W1:Y:S03]  /*0d20*/  SYNCS.PHASECHK.TRANS64.TRYWAIT P1, [R7+URZ+0x30000], R6 ;  /* 0x03000006070075a7 */ /* 0x000066000802017f */
[----:B-1----:R-:W-:Y:S05]  /*0d30*/  @!P1 NANOSLEEP.SYNCS 0x989680 ;  /* 0x009896800000995d */ /* 0x002fea0003900000 */
[----:B------:R-:W1:Y:S02]  /*0d40*/  @!P1 SYNCS.PHASECHK.TRANS64 P1, [R7+URZ+0x30000], R6 ;  /* 0x03000006070095a7 */ /* 0x000e64000802007f */
[----:B-1----:R-:W-:Y:S05]  /*0d50*/  @!P1 BRA `(.L_x_16) ;  /* 0xfffffffc00ec9947 */ /* 0x002fea000383ffff */
[----:B------:R-:W-:Y:S01]  /*0d60*/  UIADD3 UR5, UR4, 0x20000, URZ ;  /* 0x0002000004057890 */ /* 0x000fe2000fffe03f */
[----:B------:R-:W-:Y:S01]  /*0d70*/  WARPGROUP.ARRIVE ;  /* 0x00000000000079c5 */ /* 0x000fe20000000000 */
[----:B------:R-:W-:Y:S02]  /*0d80*/  USHF.R.U32.HI UR4, URZ, 0x4, UR4 ;  /* 0x000000043f047899 */ /* 0x000fe40008011604 */
[----:B------:R-:W-:Y:S02]  /*0d90*/  USHF.R.U32.HI UR5, URZ, 0x4, UR5 ;  /* 0x000000043f057899 */ /* 0x000fe40008011605 */
[----:B------:R-:W-:Y:S02]  /*0da0*/  ULOP3.LUT UR4, UR4, 0x3fff, URZ, 0xc0, !UPT ;  /* 0x00003fff04047892 */ /* 0x000fe4000f8ec03f */
[----:B------:R-:W-:Y:S02]  /*0db0*/  ULOP3.LUT UR5, UR5, 0x3fff, URZ, 0xc0, !UPT ;  /* 0x00003fff05057892 */ /* 0x000fe4000f8ec03f */
[----:B------:R-:W-:-:S02]  /*0dc0*/  ULOP3.LUT UR6, UR4, 0x10000, URZ, 0xfc, !UPT ;  /* 0x0001000004067892 */ /* 0x000fc4000f8efc3f */
[----:B------:R-:W-:Y:S02]  /*0dd0*/  ULOP3.LUT UR4, UR5, 0x10000, URZ, 0xfc, !UPT ;  /* 0x0001000005047892 */ /* 0x000fe4000f8efc3f */
[----:B------:R-:W-:Y:S01]  /*0de0*/  UIADD3 UR5, UR6, 0x400, URZ ;  /* 0x0000040006057890 */ /* 0x000fe2000fffe03f */
[----:B------:R-:W-:Y:S02]  /*0df0*/  UMOV UR9, 0x40000080 ;  /* 0x4000008000097882 */ /* 0x000fe40000000000 */
[----:B------:R-:W-:Y:S01]  /*0e00*/  UMOV UR8, UR6 ;  /* 0x0000000600087c82 */ /* 0x000fe20008000000 */
[----:B------:R-:W-:Y:S01]  /*0e10*/  UMOV UR11, 0x40000080 ;  /* 0x40000080000b7882 */ /* 0x000fe20000000000 */
[----:B------:R-:W-:Y:S01]  /*0e20*/  UMOV UR10, UR4 ;  /* 0x00000004000a7c82 */ /* 0x000fe20008000000 */
[----:B------:R-:W-:Y:S01]  /*0e30*/  UIADD3 UR7, UR6, 0x46, URZ ;  /* 0x0000004606077890 */ /* 0x000fe2000fffe03f */
[----:B------:R-:W-:Y:S01]  /*0e40*/  HGMMA.64x64x8.F32.TF32 R56, gdesc[UR8], RZ, !UPT ;  /* 0x04e00000083879f0 */ /* 0x000fe2000c7028ff */
[----:B------:R-:W-:Y:S01]  /*0e50*/  UMOV UR8, UR5 ;  /* 0x0000000500087c82 */ /* 0x000fe20008000000 */
[----:B------:R-:W-:Y:S01]  /*0e60*/  UMOV UR9, 0x40000080 ;  /* 0x4000008000097882 */ /* 0x000fe20000000000 */
[----:B------:R-:W-:Y:S01]  /*0e70*/  UIADD3 UR5, UR6, 0x402, URZ ;  /* 0x0000040206057890 */ /* 0x000fe2000fffe03f */
[----:B------:R-:W-:Y:S01]  /*0e80*/  HGMMA.64x64x8.F32.TF32 R24, gdesc[UR8], RZ, !UPT ;  /* 0x04e00000081879f0 */ /* 0x000fe2000c7028ff */
[----:B------:R-:W-:-:S02]  /*0e90*/  UIADD3 UR8, UR6, 0x2, URZ ;  /* 0x0000000206087890 */ /* 0x000fc4000fffe03f */
[----:B------:R-:W-:Y:S01]  /*0ea0*/  UIADD3 UR10, UR4, 0x2, URZ ;  /* 0x00000002040a7890 */ /* 0x000fe2000fffe03f */
[----:B------:R-:W-:Y:S01]  /*0eb0*/  UMOV UR9, 0x40000080 ;  /* 0x4000008000097882 */ /* 0x000fe20000000000 */
[----:B------:R-:W-:-:S07]  /*0ec0*/  UMOV UR11, 0x40000080 ;  /* 0x40000080000b7882 */ /* 0x000fce0000000000 */
[----:B------:R-:W-:Y:S01]  /*0ed0*/  HGMMA.64x64x8.F32.TF32 R56, gdesc[UR8], R56 ;  /* 0x04e00000083879f0 */ /* 0x000fe20008702838 */
[----:B------:R-:W-:Y:S01]  /*0ee0*/  UMOV UR8, UR5 ;  /* 0x0000000500087c82 */ /* 0x000fe20008000000 */
[----:B------:R-:W-:Y:S01]  /*0ef0*/  UMOV UR9, 0x40000080 ;  /* 0x4000008000097882 */ /* 0x000fe20000000000 */
[----:B------:R-:W-:Y:S01]  /*0f00*/  UIADD3 UR5, UR6, 0x404, URZ ;  /* 0x0000040406057890 */ /* 0x000fe2000fffe03f */
[----:B------:R-:W-:Y:S01]  /*0f10*/  HGMMA.64x64x8.F32.TF32 R24, gdesc[UR8], R24 ;  /* 0x04e00000081879f0 */ /* 0x000fe20008702818 */
[----:B------:R-:W-:Y:S02]  /*0f20*/  UIADD3 UR8, UR6, 0x4, URZ ;  /* 0x0000000406087890 */ /* 0x000fe4000fffe03f */
        /* <DEDUP_REMOVED lines=42> */
[----:B------:R-:W-:Y:S01]  /*11d0*/  UMOV UR5, 0x40000080 ;  /* 0x4000008000057882 */ /* 0x000fe20000000000 */
[----:B------:R-:W-:Y:S01]  /*11e0*/  HGMMA.64x64x8.F32.TF32 R24, gdesc[UR8], R24 ;  /* 0x04e00000081879f0 */ /* 0x000fe20008702818 */
[----:B------:R-:W-:Y:S02]  /*11f0*/  UIADD3 UR8, UR4, 0x46, URZ ;  /* 0x0000004604087890 */ /* 0x000fe4000fffe03f */
[----:B------:R-:W-:Y:S01]  /*1200*/  UIADD3 UR9, UR6, 0x446, URZ ;  /* 0x0000044606097890 */ /* 0x000fe2000fffe03f */
[----:B------:R-:W-:Y:S01]  /*1210*/  UMOV UR4, UR7 ;  /* 0x0000000700047c82 */ /* 0x000fe20008000000 */
[----:B------:R-:W-:-:S03]  /*1220*/  UMOV UR7, 0x40000080 ;  /* 0x4000008000077882 */ /* 0x000fc60000000000 */
[----:B------:R-:W-:Y:S02]  /*1230*/  UMOV UR6, UR8 ;  /* 0x0000000800067c82 */ /* 0x000fe40008000000 */
[----:B------:R-:W-:Y:S01]  /*1240*/  HGMMA.64x64x8.F32.TF32 R56, gdesc[UR4], R56 ;  /* 0x04e00000043879f0 */ /* 0x000fe20008702838 */
[----:B------:R-:W-:Y:S01]  /*1250*/  UMOV UR4, UR9 ;  /* 0x0000000900047c82 */ /* 0x000fe20008000000 */
[----:B------:R-:W-:Y:S02]  /*1260*/  UMOV UR5, 0x40000080 ;  /* 0x4000008000057882 */ /* 0x000fe40000000000 */
[----:B------:R-:W-:Y:S01]  /*1270*/  HGMMA.64x64x8.F32.TF32 R24, gdesc[UR4], R24, gsb0 ;  /* 0x04e00000041879f0 */ /* 0x000fe20008002818 */
[----:B------:R-:W-:-:S05]  /*1280*/  UMOV UR4, 0x1 ;  /* 0x0000000100047882 */ /* 0x000fca0000000000 */
.L_x_14:
[----:B0-----:R-:W-:-:S05]  /*1290*/  VIMNMX R6, R5, 0x1, PT ;  /* 0x0000000105067848 */ /* 0x001fca0003fe0100 */
[----:B------:R-:W-:-:S05]  /*12a0*/  IMAD.IADD R6, R5, 0x1, -R6 ;  /* 0x0000000105067824 */ /* 0x000fca00078e0a06 */
[----:B------:R-:W-:-:S13]  /*12b0*/  ISETP.GE.AND P1, PT, R6, 0x1, PT ;  /* 0x000000010600780c */ /* 0x000fda0003f26270 */
[----:B------:R-:W-:Y:S05]  /*12c0*/  @!P1 BRA `(.L_x_17) ;  /* 0x0000000400ec9947 */ /* 0x000fea0003800000 */
[----:B------:R-:W0:Y:S01]  /*12d0*/  S2UR UR6, SR_CgaCtaId ;  /* 0x00000000000679c3 */ /* 0x000e220000008800 */
[----:B------:R-:W-:Y:S01]  /*12e0*/  UMOV UR5, 0x400 ;  /* 0x0000040000057882 */ /* 0x000fe20000000000 */
[----:B------:R-:W-:Y:S01]  /*12f0*/  LOP3.LUT R11, R2, 0x1, RZ, 0xfc, !PT ;  /* 0x00000001020b7812 */ /* 0x000fe200078efcff */
[----:B------:R-:W-:Y:S01]  /*1300*/  IMAD.MOV.U32 R10, RZ, RZ, RZ ;  /* 0x000000ffff0a7224 */ /* 0x000fe200078e00ff */
[----:B------:R-:W-:Y:S01]  /*1310*/  UISETP.NE.U32.AND UP0, UPT, UR4, URZ, UPT ;  /* 0x0000003f0400728c */ /* 0x000fe2000bf05070 */
[----:B------:R-:W-:Y:S02]  /*1320*/  IMAD.MOV.U32 R5, RZ, RZ, R6 ;  /* 0x000000ffff057224 */ /* 0x000fe400078e0006 */
[----:B------:R-:W-:Y:S01]  /*1330*/  IMAD.MOV.U32 R7, RZ, RZ, RZ ;  /* 0x000000ffff077224 */ /* 0x000fe200078e00ff */
[----:B0-----:R-:W-:-:S04]  /*1340*/  ULEA UR5, UR6, UR5, 0x18 ;  /* 0x0000000506057291 */ /* 0x001fc8000f8ec03f */
[----:B------:R-:W-:Y:S02]  /*1350*/  UIADD3 UR7, UR5, 0x20000, URZ ;  /* 0x0002000005077890 */ /* 0x000fe4000fffe03f */
[----:B------:R-:W-:Y:S02]  /*1360*/  USHF.R.U32.HI UR6, URZ, 0x4, UR5 ;  /* 0x000000043f067899 */ /* 0x000fe40008011605 */
[----:B------:R-:W-:Y:S02]  /*1370*/  USHF.R.U32.HI UR7, URZ, 0x4, UR7 ;  /* 0x000000043f077899 */ /* 0x000fe40008011607 */
[----:B------:R-:W-:Y:S02]  /*1380*/  ULOP3.LUT UR6, UR6, 0x3fff, URZ, 0xc0, !UPT ;  /* 0x00003fff06067892 */ /* 0x000fe4000f8ec03f */
[----:B------:R-:W-:Y:S02]  /*1390*/  ULOP3.LUT UR7, UR7, 0x3fff, URZ, 0xc0, !UPT ;  /* 0x00003fff07077892 */ /* 0x000fe4000f8ec03f */
[----:B------:R-:W-:-:S02]  /*13a0*/  ULOP3.LUT UR6, UR6, 0x10000, URZ, 0xfc, !UPT ;  /* 0x0001000006067892 */ /* 0x000fc4000f8efc3f */
[----:B------:R-:W-:-:S12]  /*13b0*/  ULOP3.LUT UR7, UR7, 0x10000, URZ, 0xfc, !UPT ;  /* 0x0001000007077892 */ /* 0x000fd8000f8efc3f */
.L_x_22:
[----:B------:R-:W-:-:S13]  /*13c0*/  ISETP.NE.AND P2, PT, R11, 0x3, PT ;  /* 0x000000030b00780c */ /* 0x000fda0003f45270 */
[----:B------:R-:W-:Y:S05]  /*13d0*/  @!P2 BRA `(.L_x_18) ;  /* 0x000000000004a947 */ /* 0x000fea0003800000 */
[----:B------:R-:W-:Y:S01]  /*13e0*/  BPT.TRAP 0x1 ;  /* 0x000000040000795c */ /* 0x000fe20000300000 */
.L_x_18:
[----:B------:R-:W-:Y:S01]  /*13f0*/  SHF.L.U32 R8, R10, 0x1f, RZ ;  /* 0x0000001f0a087819 */ /* 0x000fe200000006ff */
[----:B------:R-:W-:-:S12]  /*1400*/  ULEA UR8, UR4, UR5, 0x3 ;  /* 0x0000000504087291 */ /* 0x000fd8000f8e183f */
.L_x_19:
[----:B0-----:R-:W-:-:S04]  /*1410*/  IMAD.U32 R9, RZ, RZ, UR8 ;  /* 0x00000008ff097e24 */ /* 0x001fc8000f8e00ff */
[----:B------:R0:W1:Y:S03]  /*1420*/  SYNCS.PHASECHK.TRANS64.TRYWAIT P1, [R9+URZ+0x30000], R8 ;  /* 0x03000008090075a7 */ /* 0x000066000802017f */
[----:B-1----:R-:W-:Y:S05]  /*1430*/  @!P1 NANOSLEEP.SYNCS 0x989680 ;  /* 0x009896800000995d */ /* 0x002fea0003900000 */
[----:B------:R-:W1:Y:S02]  /*1440*/  @!P1 SYNCS.PHASECHK.TRANS64 P1, [R9+URZ+0x30000], R8 ;  /* 0x03000008090095a7 */ /* 0x000e64000802007f */
[----:B-1----:R-:W-:Y:S05]  /*1450*/  @!P1 BRA `(.L_x_19) ;  /* 0xfffffffc00ec9947 */ /* 0x002fea000383ffff */
[----:B------:R-:W-:Y:S01]  /*1460*/  ULEA UR8, UR4, UR6, 0xb ;  /* 0x0000000604087291 */ /* 0x000fe2000f8e583f */
[----:B------:R-:W-:Y:S01]  /*1470*/  WARPGROUP.ARRIVE ;  /* 0x00000000000079c5 */ /* 0x000fe20000000000 */
[----:B------:R-:W-:Y:S02]  /*1480*/  ULEA UR10, UR4, UR7, 0xa ;  /* 0x00000007040a7291 */ /* 0x000fe4000f8e503f */
[----:B------:R-:W-:Y:S01]  /*1490*/  UIADD3 UR16, UR8, 0x400, URZ ;  /* 0x0000040008107890 */ /* 0x000fe2000fffe03f */
[----:B------:R-:W-:Y:S01]  /*14a0*/  UMOV UR11, 0x40000080 ;  /* 0x40000080000b7882 */ /* 0x000fe20000000000 */
[----:B------:R-:W-:Y:S01]  /*14b0*/  UMOV UR9, 0x40000080 ;  /* 0x4000008000097882 */ /* 0x000fe20000000000 */
[----:B------:R-:W-:Y:S02]  /*14c0*/  UMOV UR19, UR11 ;  /* 0x0000000b00137c82 */ /* 0x000fe40008000000 */
[----:B------:R-:W-:Y:S01]  /*14d0*/  UMOV UR18, UR10 ;  /* 0x0000000a00127c82 */ /* 0x000fe20008000000 */
[----:B------:R-:W-:Y:S01]  /*14e0*/  UMOV UR17, 0x40000080 ;  /* 0x4000008000117882 */ /* 0x000fe20000000000 */
[----:B------:R-:W-:Y:S01]  /*14f0*/  HGMMA.64x64x8.F32.TF32 R56, gdesc[UR8], R56, UP0 ;  /* 0x04e00000083879f0 */ /* 0x000fe2000bf02838 */
[----:B------:R-:W-:-:S02]  /*1500*/  UIADD3 UR9, UR8, 0x402, URZ ;  /* 0x0000040208097890 */ /* 0x000fc4000fffe03f */
[----:B------:R-:W-:Y:S01]  /*1510*/  UIADD3 UR14, UR8, 0x46, URZ ;  /* 0x00000046080e7890 */ /* 0x000fe2000fffe03f */
[----:B------:R-:W-:Y:S01]  /*1520*/  HGMMA.64x64x8.F32.TF32 R24, gdesc[UR16], R24, UP0 ;  /* 0x04e00000101879f0 */ /* 0x000fe2000bf02818 */
[----:B------:R-:W-:Y:S02]  /*1530*/  UIADD3 UR18, UR10, 0x2, URZ ;  /* 0x000000020a127890 */ /* 0x000fe4000fffe03f */
[----:B------:R-:W-:Y:S01]  /*1540*/  UIADD3 UR16, UR8, 0x2, URZ ;  /* 0x0000000208107890 */ /* 0x000fe2000fffe03f */
[----:B------:R-:W-:Y:S01]  /*1550*/  UMOV UR19, 0x40000080 ;  /* 0x4000008000137882 */ /* 0x000fe20000000000 */
[----:B------:R-:W-:Y:S01]  /*1560*/  UMOV UR17, 0x40000080 ;  /* 0x4000008000117882 */ /* 0x000fe20000000000 */
[----:B------:R-:W-:Y:S01]  /*1570*/  UIADD3 UR15, UR8, 0x446, URZ ;  /* 0x00000446080f7890 */ /* 0x000fe2000fffe03f */
[----:B------:R-:W-:-:S05]  /*1580*/  UMOV UR11, 0x40000080 ;  /* 0x40000080000b7882 */ /* 0x000fca0000000000 */
        /* <DEDUP_REMOVED lines=44> */
[----:B------:R-:W-:Y:S01]  /*1850*/  UMOV UR17, 0x40000080 ;  /* 0x4000008000117882 */ /* 0x000fe20000000000 */
[----:B------:R-:W-:Y:S01]  /*1860*/  UIADD3 UR10, UR10, 0x46, URZ ;  /* 0x000000460a0a7890 */ /* 0x000fe2000fffe03f */
[----:B------:R-:W-:-:S05]  /*1870*/  UMOV UR8, UR14 ;  /* 0x0000000e00087c82 */ /* 0x000fca0008000000 */
[----:B------:R-:W-:Y:S01]  /*1880*/  HGMMA.64x64x8.F32.TF32 R56, gdesc[UR16], R56 ;  /* 0x04e00000103879f0 */ /* 0x000fe20008702838 */
[----:B------:R-:W-:Y:S01]  /*1890*/  UMOV UR16, UR9 ;  /* 0x0000000900107c82 */ /* 0x000fe20008000000 */
[----:B------:R-:W-:Y:S01]  /*18a0*/  UMOV UR17, 0x40000080 ;  /* 0x4000008000117882 */ /* 0x000fe20000000000 */
[----:B------:R-:W-:Y:S01]  /*18b0*/  UMOV UR9, 0x40000080 ;  /* 0x4000008000097882 */ /* 0x000fe20000000000 */
[----:B------:R-:W-:Y:S04]  /*18c0*/  HGMMA.64x64x8.F32.TF32 R24, gdesc[UR16], R24 ;  /* 0x04e00000101879f0 */ /* 0x000fe80008702818 */
[----:B------:R-:W-:Y:S01]  /*18d0*/  HGMMA.64x64x8.F32.TF32 R56, gdesc[UR8], R56 ;  /* 0x04e00000083879f0 */ /* 0x000fe20008702838 */
[----:B------:R-:W-:Y:S01]  /*18e0*/  UMOV UR8, UR15 ;  /* 0x0000000f00087c82 */ /* 0x000fe20008000000 */
[----:B------:R-:W-:-:S02]  /*18f0*/  UMOV UR9, 0x40000080 ;  /* 0x4000008000097882 */ /* 0x000fc40000000000 */
[----:B------:R-:W-:Y:S03]  /*1900*/  HGMMA.64x64x8.F32.TF32 R24, gdesc[UR8], R24, gsb0 ;  /* 0x04e00000081879f0 */ /* 0x000fe60008002818 */
[----:B------:R-:W-:Y:S02]  /*1910*/  WARPGROUP.DEPBAR.LE gsb0, 0x1 ;  /* 0x00008000000079c5 */ /* 0x000fe40000010100 */
[----:B------:R-:W-:Y:S05]  /*1920*/  @!P2 BRA `(.L_x_20) ;  /* 0x000000000004a947 */ /* 0x000fea0003800000 */
[----:B------:R-:W-:Y:S01]  /*1930*/  BPT.TRAP 0x1 ;  /* 0x000000040000795c */ /* 0x000fe20000300000 */
.L_x_20:
[----:B------:R-:W-:-:S13]  /*1940*/  ISETP.NE.AND P1, PT, R4, RZ, PT ;  /* 0x000000ff0400720c */ /* 0x000fda0003f25270 */
[----:B0-----:R-:W-:-:S05]  /*1950*/  @P1 LEA R8, R7, UR5, 0x3 ;  /* 0x0000000507081c11 */ /* 0x001fca000f8e18ff */
[----:B------:R-:W-:-:S05]  /*1960*/  @P1 VIADD R8, R8, 0x30020 ;  /* 0x0003002008081836 */ /* 0x000fca0000000000 */
[----:B------:R-:W-:-:S04]  /*1970*/  @P1 PRMT R8, R3, 0x654, R8 ;  /* 0x0000065403081816 */ /* 0x000fc80000000008 */
[----:B------:R0:W-:Y:S01]  /*1980*/  @P1 SYNCS.ARRIVE.TRANS64.RED.A1T0 RZ, [R8+URZ], RZ ;  /* 0x000000ff08ff19a7 */ /* 0x0001e2000810043f */
[----:B------:R-:W-:-:S13]  /*1990*/  ISETP.GT.U32.AND P1, PT, R2, 0x1, PT ;  /* 0x000000010200780c */ /* 0x000fda0003f24070 */
[----:B0-----:R-:W-:Y:S05]  /*19a0*/  @P1 BRA `(.L_x_21) ;  /* 0x0000000000041947 */ /* 0x001fea0003800000 */
[----:B------:R-:W-:Y:S01]  /*19b0*/  BPT.TRAP 0x1 ;  /* 0x000000040000795c */ /* 0x000fe20000300000 */
.L_x_21:
[----:B------:R-:W-:Y:S01]  /*19c0*/  UIADD3 UR4, UR4, 0x1, URZ ;  /* 0x0000000104047890 */ /* 0x000fe2000fffe03f */
[----:B------:R-:W-:Y:S01]  /*19d0*/  ISETP.GT.AND P2, PT, R5, 0x1, PT ;  /* 0x000000010500780c */ /* 0x000fe20003f44270 */
[----:B------:R-:W-:Y:S02]  /*19e0*/  VIADD R7, R7, 0x1 ;  /* 0x0000000107077836 */ /* 0x000fe40000000000 */
[----:B------:R-:W-:Y:S01]  /*19f0*/  UISETP.NE.AND UP0, UPT, UR4, 0x4, UPT ;  /* 0x000000040400788c */ /* 0x000fe2000bf05270 */
[----:B------:R-:W-:Y:S02]  /*1a00*/  VIADD R5, R5, 0xffffffff ;  /* 0xffffffff05057836 */ /* 0x000fe40000000000 */
[C---:B------:R-:W-:Y:S01]  /*1a10*/  ISETP.NE.AND P1, PT, R7.reuse, 0x4, PT ;  /* 0x000000040700780c */ /* 0x040fe20003f25270 */
[----:B------:R-:W-:Y:S02]  /*1a20*/  USEL UR8, URZ, 0x1, UP0 ;  /* 0x000000013f087887 */ /* 0x000fe40008000000 */
[----:B------:R-:W-:Y:S01]  /*1a30*/  USEL UR4, UR4, URZ, UP0 ;  /* 0x0000003f04047287 */ /* 0x000fe20008000000 */
[----:B------:R-:W-:Y:S01]  /*1a40*/  SEL R7, R7, RZ, P1 ;  /* 0x000000ff07077207 */ /* 0x000fe20000800000 */
[----:B------:R-:W-:-:S02]  /*1a50*/  UPLOP3.LUT UP0, UPT, UPT, UPT, UPT, 0x80, 0x0 ;  /* 0x000000000000789c */ /* 0x000fc40003f0f070 */
[----:B------:R-:W-:Y:S01]  /*1a60*/  LOP3.LUT R10, R10, UR8, RZ, 0x3c, !PT ;  /* 0x000000080a0a7c12 */ /* 0x000fe2000f8e3cff */
[----:B------:R-:W-:Y:S08]  /*1a70*/  @P2 BRA `(.L_x_22) ;  /* 0xfffffff800502947 */ /* 0x000ff0000383ffff */
.L_x_17:
[----:B------:R-:W-:Y:S02]  /*1a80*/  WARPGROUP.DEPBAR.LE gsb0, 0x0 ;  /* 0x00008000000079c5 */ /* 0x000fe40000010000 */
[----:B------:R-:W-:Y:S05]  /*1a90*/  @!P0 BRA `(.L_x_23) ;  /* 0x0000000000408947 */ /* 0x000fea0003800000 */
[----:B------:R-:W-:-:S04]  /*1aa0*/  LOP3.LUT R5, R2, 0x1, RZ, 0xfc, !PT ;  /* 0x0000000102057812 */ /* 0x000fc800078efcff */
[----:B------:R-:W-:-:S13]  /*1ab0*/  ISETP.NE.AND P0, PT, R5, 0x3, PT ;  /* 0x000000030500780c */ /* 0x000fda0003f05270 */
[----:B------:R-:W-:Y:S05]  /*1ac0*/  @!P0 BRA `(.L_x_24) ;  /* 0x0000000000048947 */ /* 0x000fea0003800000 */
[----:B------:R-:W-:Y:S01]  /*1ad0*/  BPT.TRAP 0x1 ;  /* 0x000000040000795c */ /* 0x000fe20000300000 */
.L_x_24:
[----:B------:R-:W-:-:S13]  /*1ae0*/  ISETP.NE.AND P0, PT, R4, RZ, PT ;  /* 0x000000ff0400720c */ /* 0x000fda0003f05270 */
[----:B------:R-:W0:Y:S01]  /*1af0*/  @P0 S2R R5, SR_CgaCtaId ;  /* 0x0000000000050919 */ /* 0x000e220000008800 */
[----:B------:R-:W-:Y:S01]  /*1b00*/  @P0 IMAD.SHL.U32 R6, R6, 0x8, RZ ;  /* 0x0000000806060824 */ /* 0x000fe200078e00ff */
[----:B------:R-:W-:-:S04]  /*1b10*/  @P0 MOV R4, 0x400 ;  /* 0x0000040000040802 */ /* 0x000fc80000000f00 */
[----:B------:R-:W-:Y:S02]  /*1b20*/  @P0 LOP3.LUT R6, R6, 0x18, RZ, 0xc0, !PT ;  /* 0x0000001806060812 */ /* 0x000fe400078ec0ff */
[----:B0-----:R-:W-:-:S04]  /*1b30*/  @P0 LEA R5, R5, R4, 0x18 ;  /* 0x0000000405050211 */ /* 0x001fc800078ec0ff */
[----:B------:R-:W-:-:S04]  /*1b40*/  @P0 IADD3 R6, R5, 0x30020, R6 ;  /* 0x0003002005060810 */ /* 0x000fc80007ffe006 */
[----:B------:R-:W-:-:S04]  /*1b50*/  @P0 PRMT R6, R3, 0x654, R6 ;  /* 0x0000065403060816 */ /* 0x000fc80000000006 */
[----:B------:R0:W-:Y:S01]  /*1b60*/  @P0 SYNCS.ARRIVE.TRANS64.RED.A1T0 RZ, [R6+URZ], RZ ;  /* 0x000000ff06ff09a7 */ /* 0x0001e2000810043f */
[----:B------:R-:W-:-:S13]  /*1b70*/  ISETP.GT.U32.AND P0, PT, R2, 0x1, PT ;  /* 0x000000010200780c */ /* 0x000fda0003f04070 */
[----:B0-----:R-:W-:Y:S05]  /*1b80*/  @P0 BRA `(.L_x_23) ;  /* 0x0000000000040947 */ /* 0x001fea0003800000 */
[----:B------:R-:W-:Y:S01]  /*1b90*/  BPT.TRAP 0x1 ;  /* 0x000000040000795c */ /* 0x000fe20000300000 */
.L_x_23:
[----:B------:R-:W0:Y:S01]  /*1ba0*/  S2R R2, SR_TID.X ;  /* 0x0000000000027919 */ /* 0x000e220000002100 */
[----:B------:R-:W-:Y:S01]  /*1bb0*/  ULDC.64 UR4, c[0x0][0x280] ;  /* 0x0000a00000047ab9 */ /* 0x000fe20000000a00 */
[----:B------:R-:W1:Y:S01]  /*1bc0*/  S2R R5, SR_CTAID.Y ;  /* 0x0000000000057919 */ /* 0x000e620000002600 */
[----:B------:R-:W2:Y:S01]  /*1bd0*/  S2R R11, SR_CTAID.X ;  /* 0x00000000000b7919 */ /* 0x000ea20000002500 */
[----:B0-----:R-:W-:-:S04]  /*1be0*/  SHF.R.S32.HI R3, RZ, 0x1f, R2 ;  /* 0x0000001fff037819 */ /* 0x001fc80000011402 */
[----:B------:R-:W-:Y:S01]  /*1bf0*/  LEA.HI R3, R3, R2, RZ, 0x7 ;  /* 0x0000000203037211 */ /* 0x000fe200078f38ff */
[----:B-1----:R-:W-:-:S03]  /*1c00*/  IMAD.SHL.U32 R5, R5, 0x40, RZ ;  /* 0x0000004005057824 */ /* 0x002fc600078e00ff */
[----:B------:R-:W-:Y:S01]  /*1c10*/  LOP3.LUT R3, R3, 0xffffff80, RZ, 0xc0, !PT ;  /* 0xffffff8003037812 */ /* 0x000fe200078ec0ff */
[----:B--2---:R-:W-:Y:S01]  /*1c20*/  IMAD.SHL.U32 R4, R11, 0x80, RZ ;  /* 0x000000800b047824 */ /* 0x004fe200078e00ff */
[----:B------:R-:W-:-:S03]  /*1c30*/  ISETP.GE.AND P0, PT, R5, UR5, PT ;  /* 0x0000000505007c0c */ /* 0x000fc6000bf06270 */
[----:B------:R-:W-:Y:S01]  /*1c40*/  IMAD.IADD R9, R2, 0x1, -R3 ;  /* 0x0000000102097824 */ /* 0x000fe200078e0a03 */
[----:B------:R-:W-:-:S04]  /*1c50*/  ISETP.GE.OR P0, PT, R4, UR4, P0 ;  /* 0x0000000404007c0c */ /* 0x000fc80008706670 */
[----:B------:R-:W-:-:S04]  /*1c60*/  SHF.R.S32.HI R8, RZ, 0x1f, R9 ;  /* 0x0000001fff087819 */ /* 0x000fc80000011409 */
[----:B------:R-:W-:-:S04]  /*1c70*/  LEA.HI R2, R8, R9, RZ, 0x2 ;  /* 0x0000000908027211 */ /* 0x000fc800078f10ff */
[--C-:B------:R-:W-:Y:S02]  /*1c80*/  SHF.R.S32.HI R16, RZ, 0x2, R2.reuse ;  /* 0x00000002ff107819 */ /* 0x100fe40000011402 */
[----:B------:R-:W-:-:S04]  /*1c90*/  SHF.R.S32.HI R3, RZ, 0x1f, R2 ;  /* 0x0000001fff037819 */ /* 0x000fc80000011402 */
[----:B------:R-:W-:-:S04]  /*1ca0*/  LEA.HI R3, R3, R16, RZ, 0x3 ;  /* 0x0000001003037211 */ /* 0x000fc800078f18ff */
[----:B------:R-:W-:Y:S01]  /*1cb0*/  LOP3.LUT R3, R3, 0xfffffff8, RZ, 0xc0, !PT ;  /* 0xfffffff803037812 */ /* 0x000fe200078ec0ff */
[----:B------:R-:W-:Y:S06]  /*1cc0*/  @P0 EXIT ;  /* 0x000000000000094d */ /* 0x000fec0003800000 */
[----:B------:R-:W0:Y:S01]  /*1cd0*/  LDC.64 R6, c[0x0][0x658] ;  /* 0x00019600ff067b82 */ /* 0x000e220000000a00 */
[----:B------:R-:W-:Y:S01]  /*1ce0*/  LOP3.LUT R2, R2, 0x7ffffffc, RZ, 0xc0, !PT ;  /* 0x7ffffffc02027812 */ /* 0x000fe200078ec0ff */
[----:B------:R-:W-:Y:S01]  /*1cf0*/  IMAD.IADD R16, R16, 0x1, -R3 ;  /* 0x0000000110107824 */ /* 0x000fe200078e0a03 */
[----:B------:R-:W-:Y:S02]  /*1d00*/  LEA.HI R3, R8, R9, RZ, 0x5 ;  /* 0x0000000908037211 */ /* 0x000fe400078f28ff */
[----:B----45:R-:W-:Y:S01]  /*1d10*/  FSETP.NEU.AND P1, PT, R14, RZ, PT ;  /* 0x000000ff0e00720b */ /* 0x030fe20003f2d000 */
[----:B------:R-:W-:Y:S01]  /*1d20*/  IMAD.IADD R2, R9, 0x1, -R2 ;  /* 0x0000000109027824 */ /* 0x000fe200078e0a02 */
[----:B------:R-:W-:Y:S02]  /*1d30*/  SHF.R.S32.HI R17, RZ, 0x1f, R16 ;  /* 0x0000001fff117819 */ /* 0x000fe40000011410 */
[----:B------:R-:W-:Y:S01]  /*1d40*/  SHF.R.S32.HI R9, RZ, 0x5, R3 ;  /* 0x00000005ff097819 */ /* 0x000fe20000011403 */
[----:B------:R-:W-:-:S02]  /*1d50*/  IMAD.SHL.U32 R8, R2, 0x2, RZ ;  /* 0x0000000202087824 */ /* 0x000fc400078e00ff */
[----:B------:R-:W-:-:S03]  /*1d60*/  IMAD.WIDE R2, R11, 0x80, R16 ;  /* 0x000000800b027825 */ /* 0x000fc600078e0210 */
[----:B------:R-:W-:Y:S01]  /*1d70*/  SHF.R.S32.HI R10, RZ, 0x1f, R8 ;  /* 0x0000001fff0a7819 */ /* 0x000fe20000011408 */
[----:B------:R-:W-:Y:S01]  /*1d80*/  IMAD R11, R9, -0x10, -R4 ;  /* 0xfffffff0090b7824 */ /* 0x000fe200078e0a04 */
[----:B------:R-:W-:Y:S01]  /*1d90*/  IADD3 R4, P0, R5, R8, RZ ;  /* 0x0000000805047210 */ /* 0x000fe20007f1e0ff */
[----:B------:R-:W-:Y:S01]  /*1da0*/  IMAD.WIDE R2, R9, 0x10, R2 ;  /* 0x0000001009027825 */ /* 0x000fe200078e0202 */
[----:B---3--:R-:W-:Y:S02]  /*1db0*/  IADD3 R15, -R8, UR5, -R5 ;  /* 0x00000005080f7c10 */ /* 0x008fe4000fffe905 */
[----:B------:R-:W-:Y:S02]  /*1dc0*/  LEA.HI.X.SX32 R5, R5, R10, 0x1, P0 ;  /* 0x0000000a05057211 */ /* 0x000fe400000f0eff */
[----:B------:R-:W-:Y:S01]  /*1dd0*/  IADD3 R16, R11, UR4, -R16 ;  /* 0x000000040b107c10 */ /* 0x000fe2000fffe810 */
[-C--:B0-----:R-:W-:Y:S01]  /*1de0*/  IMAD R8, R3, R6.reuse, RZ ;  /* 0x0000000603087224 */ /* 0x081fe200078e02ff */
[----:B------:R-:W-:Y:S01]  /*1df0*/  ISETP.GT.AND P4, PT, R15, RZ, PT ;  /* 0x000000ff0f00720c */ /* 0x000fe20003f84270 */
[----:B------:R-:W-:Y:S01]  /*1e00*/  IMAD.WIDE.U32 R10, R2, R6, R4 ;  /* 0x00000006020a7225 */ /* 0x000fe200078e0004 */
[----:B------:R-:W-:-:S02]  /*1e10*/  SHF.L.U64.HI R19, R6, 0x3, R7 ;  /* 0x0000000306137819 */ /* 0x000fc40000010207 */
[----:B------:R-:W-:Y:S01]  /*1e20*/  P2R R9, PR, RZ, 0x10 ;  /* 0x00000010ff097803 */ /* 0x000fe20000000000 */
[----:B------:R-:W-:Y:S01]  /*1e30*/  IMAD R13, R2, R7, R8 ;  /* 0x00000007020d7224 */ /* 0x000fe200078e0208 */
[----:B------:R-:W-:Y:S01]  /*1e40*/  ISETP.GT.AND P0, PT, R16, RZ, P4 ;  /* 0x000000ff1000720c */ /* 0x000fe20002704270 */
[C---:B------:R-:W-:Y:S01]  /*1e50*/  IMAD.SHL.U32 R20, R6.reuse, 0x8, RZ ;  /* 0x0000000806147824 */ /* 0x040fe200078e00ff */
[C---:B------:R-:W-:Y:S01]  /*1e60*/  SHF.L.U64.HI R18, R6.reuse, 0x6, R7 ;  /* 0x0000000606127819 */ /* 0x040fe20000010207 */
[----:B------:R-:W-:Y:S02]  /*1e70*/  IMAD.SHL.U32 R17, R6, 0x40, RZ ;  /* 0x0000004006117824 */ /* 0x000fe400078e00ff */
[----:B------:R-:W-:Y:S01]  /*1e80*/  IMAD.IADD R13, R11, 0x1, R13 ;  /* 0x000000010b0d7824 */ /* 0x000fe200078e020d */
[----:B------:R-:W-:Y:S07]  /*1e90*/  @!P1 BRA `(.L_x_25) ;  /* 0x0000003000209947 */ /* 0x000fee0003800000 */
[----:B------:R-:W-:Y:S01]  /*1ea0*/  ULDC.64 UR6, c[0x0][0x630] ;  /* 0x00018c0000067ab9 */ /* 0x000fe20000000a00 */
[----:B------:R-:W-:Y:S01]  /*1eb0*/  ULDC.64 UR8, c[0x0][0x628] ;  /* 0x00018a0000087ab9 */ /* 0x000fe20000000a00 */
[----:B------:R-:W-:Y:S01]  /*1ec0*/  IMAD R21, R3, UR6, RZ ;  /* 0x0000000603157c24 */ /* 0x000fe2000f8e02ff */
[----:B------:R-:W-:Y:S01]  /*1ed0*/  ULDC.64 UR4, c[0x0][0x650] ;  /* 0x0001940000047ab9 */ /* 0x000fe20000000a00 */
[----:B------:R-:W-:-:S04]  /*1ee0*/  IMAD.WIDE.U32 R8, R2, UR6, R4 ;  /* 0x0000000602087c25 */ /* 0x000fc8000f8e0004 */
[----:B------:R-:W-:Y:S01]  /*1ef0*/  IMAD R21, R2, UR7, R21 ;  /* 0x0000000702157c24 */ /* 0x000fe2000f8e0215 */
[----:B------:R-:W-:-:S03]  /*1f00*/  LEA R6, P1, R8, UR8, 0x2 ;  /* 0x0000000808067c11 */ /* 0x000fc6000f8210ff */
[----:B------:R-:W-:-:S05]  /*1f10*/  IMAD.IADD R7, R9, 0x1, R21 ;  /* 0x0000000109077824 */ /* 0x000fca00078e0215 */
[----:B------:R-:W-:-:S05]  /*1f20*/  LEA.HI.X R7, R8, UR9, R7, 0x2, P1 ;  /* 0x0000000908077c11 */ /* 0x000fca00088f1407 */
[----:B------:R-:W2:Y:S01]  /*1f30*/  @P0 LDG.E.LTC128B R11, desc[UR12][R6.64] ;  /* 0x0000000c060b0981 */ /* 0x000ea2000c1e1920 */
[----:B------:R-:W-:Y:S01]  /*1f40*/  ISETP.GT.AND P3, PT, R15, 0x1, PT ;  /* 0x000000010f00780c */ /* 0x000fe20003f64270 */
[----:B------:R-:W-:Y:S01]  /*1f50*/  BSSY B0, `(.L_x_26) ;  /* 0x000000d000007945 */ /* 0x000fe20003800000 */
[----:B------:R-:W-:Y:S02]  /*1f60*/  LEA R8, P2, R10, UR4, 0x2 ;  /* 0x000000040a087c11 */ /* 0x000fe4000f8410ff */
[----:B------:R-:W-:Y:S02]  /*1f70*/  ISETP.GT.AND P1, PT, R16, RZ, P3 ;  /* 0x000000ff1000720c */ /* 0x000fe40001f24270 */
[----:B--2---:R-:W-:Y:S01]  /*1f80*/  LOP3.LUT R9, R11, 0xffffe000, RZ, 0xc0, !PT ;  /* 0xffffe0000b097812 */ /* 0x004fe200078ec0ff */
[----:B------:R-:W-:-:S04]  /*1f90*/  IMAD.MOV.U32 R22, RZ, RZ, R11 ;  /* 0x000000ffff167224 */ /* 0x000fc800078e000b */
[----:B------:R-:W-:-:S04]  /*1fa0*/  FMUL R9, R9, R14 ;  /* 0x0000000e09097220 */ /* 0x000fc80000400000 */
[----:B------:R-:W-:Y:S01]  /*1fb0*/  FFMA R23, R56, R0, R9 ;  /* 0x0000000038177223 */ /* 0x000fe20000000009 */
[----:B------:R-:W-:Y:S02]  /*1fc0*/  P2R R9, PR, RZ, 0x8 ;  /* 0x00000008ff097803 */ /* 0x000fe40000000000 */
[----:B------:R-:W-:Y:S02]  /*1fd0*/  LEA.HI.X R9, R10, UR5, R13, 0x2, P2 ;  /* 0x000000050a097c11 */ /* 0x000fe400090f140d */
[----:B------:R-:W-:-:S05]  /*1fe0*/  F2FP.TF32.F32.PACK_B R23, R23 ;  /* 0x00000017ff17723e */ /* 0x000fca00024050ff */
[----:B------:R0:W-:Y:S01]  /*1ff0*/  @P0 STG.E desc[UR12][R8.64], R23 ;  /* 0x0000001708000986 */ /* 0x0001e2000c10190c */
[----:B------:R-:W-:Y:S05]  /*2000*/  @!P1 BRA `(.L_x_27) ;  /* 0x0000000000049947 */ /* 0x000fea0003800000 */
[----:B------:R1:W5:Y:S02]  /*2010*/  LDG.E.LTC128B R22, desc[UR12][R6.64+0x4] ;  /* 0x0000040c06167981 */ /* 0x000364000c1e1920 */
.L_x_27:
[----:B------:R-:W-:Y:S05]  /*2020*/  BSYNC B0 ;  /* 0x0000000000007941 */ /* 0x000fea0003800000 */
.L_x_26:
[----:B------:R-:W-:Y:S01]  /*2030*/  USHF.L.U32 UR4, UR6, 0x3, URZ ;  /* 0x0000000306047899 */ /* 0x000fe2000800063f */
[----:B0----5:R-:W-:Y:S01]  /*2040*/  LOP3.LUT R23, R22, 0xffffe000, RZ, 0xc0, !PT ;  /* 0xffffe00016177812 */ /* 0x021fe200078ec0ff */
[----:B------:R-:W-:Y:S01]  /*2050*/  USHF.L.U64.HI UR5, UR6, 0x3, UR7 ;  /* 0x0000000306057899 */ /* 0x000fe20008010207 */
[----:B------:R-:W-:-:S03]  /*2060*/  ISETP.GT.AND P0, PT, R16, 0x8, P4 ;  /* 0x000000081000780c */ /* 0x000fc60002704270 */
[----:B------:R-:W-:Y:S02]  /*2070*/  IMAD.U32 R10, RZ, RZ, UR4 ;  /* 0x00000004ff0a7e24 */ /* 0x000fe4000f8e00ff */
[----:B------:R-:W-:Y:S01]  /*2080*/  FMUL R56, R23, R14 ;  /* 0x0000000e17387220 */ /* 0x000fe20000400000 */
[----:B------:R-:W-:-:S03]  /*2090*/  IMAD.U32 R11, RZ, RZ, UR5 ;  /* 0x00000005ff0b7e24 */ /* 0x000fc6000f8e00ff */
[----:B------:R-:W-:Y:S01]  /*20a0*/  FFMA R57, R57, R0, R56 ;  /* 0x0000000039397223 */ /* 0x000fe20000000038 */
[----:B------:R-:W-:-:S04]  /*20b0*/  IMAD.WIDE.U32 R12, R2, UR6, R10 ;  /* 0x00000006020c7c25 */ /* 0x000fc8000f8e000a */
[----:B------:R-:W-:Y:S02]  /*20c0*/  F2FP.TF32.F32.PACK_B R57, R57 ;  /* 0x00000039ff39723e */ /* 0x000fe400024050ff */
[----:B------:R-:W-:-:S03]  /*20d0*/  IADD3 R23, P2, R4, R12, RZ ;  /* 0x0000000c04177210 */ /* 0x000fc60007f5e0ff */
[----:B------:R0:W-:Y:S01]  /*20e0*/  @P1 STG.E desc[UR12][R8.64+0x4], R57 ;  /* 0x0000043908001986 */ /* 0x0001e2000c10190c */
[----:B------:R-:W-:Y:S02]  /*20f0*/  IADD3.X R56, R5, R21, R13, P2, !PT ;  /* 0x0000001505387210 */ /* 0x000fe400017fe40d */
[----:B------:R-:W-:-:S04]  /*2100*/  LEA R12, P2, R23, UR8, 0x2 ;  /* 0x00000008170c7c11 */ /* 0x000fc8000f8410ff */
[----:B------:R-:W-:-:S05]  /*2110*/  LEA.HI.X R13, R23, UR9, R56, 0x2, P2 ;  /* 0x00000009170d7c11 */ /* 0x000fca00090f1438 */
[----:B------:R-:W2:Y:S01]  /*2120*/  @P0 LDG.E.LTC128B R22, desc[UR12][R12.64] ;  /* 0x0000000c0c160981 */ /* 0x000ea2000c1e1920 */
[C---:B------:R-:W-:Y:S01]  /*2130*/  IMAD.SHL.U32 R23, R20.reuse, 0x4, RZ ;  /* 0x0000000414177824 */ /* 0x040fe200078e00ff */
[----:B------:R-:W-:Y:S01]  /*2140*/  SHF.L.U64.HI R19, R20, 0x2, R19 ;  /* 0x0000000214137819 */ /* 0x000fe20000010213 */
[----:B------:R-:W-:Y:S01]  /*2150*/  BSSY B0, `(.L_x_28) ;  /* 0x000000b000007945 */ /* 0x000fe20003800000 */
[----:B------:R-:W-:Y:S02]  /*2160*/  ISETP.GT.AND P1, PT, R16, 0x8, P3 ;  /* 0x000000081000780c */ /* 0x000fe40001f24270 */
[----:B------:R-:W-:Y:S02]  /*2170*/  IADD3 R20, P2, R23, R8, RZ ;  /* 0x0000000817147210 */ /* 0x000fe40007f5e0ff */
[----:B--2---:R-:W-:-:S05]  /*2180*/  LOP3.LUT R21, R22, 0xffffe000, RZ, 0xc0, !PT ;  /* 0xffffe00016157812 */ /* 0x004fca00078ec0ff */
[----:B------:R-:W-:-:S04]  /*2190*/  FMUL R21, R21, R14 ;  /* 0x0000000e15157220 */ /* 0x000fc80000400000 */
[----:B------:R-:W-:Y:S01]  /*21a0*/  FFMA R89, R58, R0, R21 ;  /* 0x000000003a597223 */ /* 0x000fe20000000015 */
[----:B------:R-:W-:-:S04]  /*21b0*/  IMAD.X R21, R19, 0x1, R9, P2 ;  /* 0x0000000113157824 */ /* 0x000fc800010e0609 */
[----:B------:R-:W-:-:S05]  /*21c0*/  F2FP.TF32.F32.PACK_B R89, R89 ;  /* 0x00000059ff59723e */ /* 0x000fca00024050ff */
[----:B------:R0:W-:Y:S01]  /*21d0*/  @P0 STG.E desc[UR12][R20.64], R89 ;  /* 0x0000005914000986 */ /* 0x0001e2000c10190c */
[----:B------:R-:W-:Y:S05]  /*21e0*/  @!P1 BRA `(.L_x_29) ;  /* 0x0000000000049947 */ /* 0x000fea0003800000 */
[----:B------:R2:W5:Y:S02]  /*21f0*/  LDG.E.LTC128B R22, desc[UR12][R12.64+0x4] ;  /* 0x0000040c0c167981 */ /* 0x000564000c1e1920 */
.L_x_29:
[----:B------:R-:W-:Y:S05]  /*2200*/  BSYNC B0 ;  /* 0x0000000000007941 */ /* 0x000fea0003800000 */
.L_x_28:
[----:B0----5:R-:W-:Y:S01]  /*2210*/  LOP3.LUT R57, R22, 0xffffe000, RZ, 0xc0, !PT ;  /* 0xffffe00016397812 */ /* 0x021fe200078ec0ff */
[----:B------:R-:W-:Y:S01]  /*2220*/  BSSY B0, `(.L_x_30) ;  /* 0x000000a000007945 */ /* 0x000fe20003800000 */
[----:B------:R-:W-:-:S03]  /*2230*/  ISETP.GT.AND P3, PT, R15, 0x8, PT ;  /* 0x000000080f00780c */ /* 0x000fc60003f64270 */
[----:B------:R-:W-:Y:S01]  /*2240*/  FMUL R56, R57, R14 ;  /* 0x0000000e39387220 */ /* 0x000fe20000400000 */
[----:B------:R-:W-:-:S03]  /*2250*/  ISETP.GT.AND P0, PT, R16, RZ, P3 ;  /* 0x000000ff1000720c */ /* 0x000fc60001f04270 */
[----:B------:R-:W-:Y:S01]  /*2260*/  FFMA R59, R59, R0, R56 ;  /* 0x000000003b3b7223 */ /* 0x000fe20000000038 */
[----:B------:R-:W-:-:S04]  /*2270*/  P2R R56, PR, RZ, 0x8 ;  /* 0x00000008ff387803 */ /* 0x000fc80000000000 */
[----:B------:R-:W-:-:S05]  /*2280*/  F2FP.TF32.F32.PACK_B R59, R59 ;  /* 0x0000003bff3b723e */ /* 0x000fca00024050ff */
[----:B------:R0:W-:Y:S01]  /*2290*/  @P1 STG.E desc[UR12][R20.64+0x4], R59 ;  /* 0x0000043b14001986 */ /* 0x0001e2000c10190c */
[----:B------:R-:W-:Y:S05]  /*22a0*/  @!P0 BRA `(.L_x_31) ;  /* 0x0000000000048947 */ /* 0x000fea0003800000 */
[----:B------:R3:W5:Y:S02]  /*22b0*/  LDG.E.LTC128B R22, desc[UR12][R6.64+0x20] ;  /* 0x0000200c06167981 */ /* 0x000764000c1e1920 */
.L_x_31:
[----:B------:R-:W-:Y:S05]  /*22c0*/  BSYNC B0 ;  /* 0x0000000000007941 */ /* 0x000fea0003800000 */
.L_x_30:
[----:B-----5:R-:W-:Y:S01]  /*22d0*/  LOP3.LUT R57, R22, 0xffffe000, RZ, 0xc0, !PT ;  /* 0xffffe00016397812 */ /* 0x020fe200078ec0ff */
[----:B------:R-:W-:Y:S01]  /*22e0*/  BSSY B0, `(.L_x_32) ;  /* 0x000000a000007945 */ /* 0x000fe20003800000 */
[----:B------:R-:W-:-:S03]  /*22f0*/  ISETP.GT.AND P2, PT, R15, 0x9, PT ;  /* 0x000000090f00780c */ /* 0x000fc60003f44270 */
[----:B------:R-:W-:Y:S01]  /*2300*/  FMUL R57, R57, R14 ;  /* 0x0000000e39397220 */ /* 0x000fe20000400000 */
[----:B------:R-:W-:Y:S02]  /*2310*/  ISETP.GT.AND P1, PT, R16, RZ, P2 ;  /* 0x000000ff1000720c */ /* 0x000fe40001724270 */
[----:B------:R-:W-:Y:S01]  /*2320*/  P2R R56, PR, RZ, 0x4 ;  /* 0x00000004ff387803 */ /* 0x000fe20000000000 */
[----:B------:R-:W-:-:S05]  /*2330*/  FFMA R57, R60, R0, R57 ;  /* 0x000000003c397223 */ /* 0x000fca0000000039 */
[----:B------:R-:W-:-:S05]  /*2340*/  F2FP.TF32.F32.PACK_B R57, R57 ;  /* 0x00000039ff39723e */ /* 0x000fca00024050ff */
[----:B------:R4:W-:Y:S01]  /*2350*/  @P0 STG.E desc[UR12][R8.64+0x20], R57 ;  /* 0x0000203908000986 */ /* 0x0009e2000c10190c */
[----:B------:R-:W-:Y:S05]  /*2360*/  @!P1 BRA `(.L_x_33) ;  /* 0x0000000000049947 */ /* 0x000fea0003800000 */
[----:B------:R0:W5:Y:S02]  /*2370*/  LDG.E.LTC128B R22, desc[UR12][R6.64+0x24] ;  /* 0x0000240c06167981 */ /* 0x000164000c1e1920 */
.L_x_33:
[----:B------:R-:W-:Y:S05]  /*2380*/  BSYNC B0 ;  /* 0x0000000000007941 */ /* 0x000fea0003800000 */
.L_x_32:
[----:B----45:R-:W-:Y:S01]  /*2390*/  LOP3.LUT R57, R22, 0xffffe000, RZ, 0xc0, !PT ;  /* 0xffffe00016397812 */ /* 0x030fe200078ec0ff */
[----:B------:R-:W-:Y:S01]  /*23a0*/  BSSY B0, `(.L_x_34) ;  /* 0x0000008000007945 */ /* 0x000fe20003800000 */
[----:B------:R-:W-:-:S03]  /*23b0*/  ISETP.GT.AND P0, PT, R16, 0x8, P3 ;  /* 0x000000081000780c */ /* 0x000fc60001f04270 */
[----:B------:R-:W-:-:S04]  /*23c0*/  FMUL R56, R57, R14 ;  /* 0x0000000e39387220 */ /* 0x000fc80000400000 */
[----:B------:R-:W-:-:S05]  /*23d0*/  FFMA R61, R61, R0, R56 ;  /* 0x000000003d3d7223 */ /* 0x000fca0000000038 */
[----:B------:R-:W-:-:S05]  /*23e0*/  F2FP.TF32.F32.PACK_B R61, R61 ;  /* 0x0000003dff3d723e */ /* 0x000fca00024050ff */
[----:B------:R4:W-:Y:S01]  /*23f0*/  @P1 STG.E desc[UR12][R8.64+0x24], R61 ;  /* 0x0000243d08001986 */ /* 0x0009e2000c10190c */
[----:B------:R-:W-:Y:S05]  /*2400*/  @!P0 BRA `(.L_x_35) ;  /* 0x0000000000048947 */ /* 0x000fea0003800000 */
[----:B------:R0:W5:Y:S02]  /*2410*/  LDG.E.LTC128B R22, desc[UR12][R12.64+0x20] ;  /* 0x0000200c0c167981 */ /* 0x000164000c1e1920 */
.L_x_35:
[----:B------:R-:W-:Y:S05]  /*2420*/  BSYNC B0 ;  /* 0x0000000000007941 */ /* 0x000fea0003800000 */
.L_x_34:
[----:B-----5:R-:W-:Y:S01]  /*2430*/  LOP3.LUT R57, R22, 0xffffe000, RZ, 0xc0, !PT ;  /* 0xffffe00016397812 */ /* 0x020fe200078ec0ff */
[----:B------:R-:W-:Y:S01]  /*2440*/  BSSY B0, `(.L_x_36) ;  /* 0x0000009000007945 */ /* 0x000fe20003800000 */
[----:B------:R-:W-:-:S03]  /*2450*/  ISETP.GT.AND P1, PT, R16, 0x8, P2 ;  /* 0x000000081000780c */ /* 0x000fc60001724270 */
[----:B------:R-:W-:-:S04]  /*2460*/  FMUL R57, R57, R14 ;  /* 0x0000000e39397220 */ /* 0x000fc80000400000 */
[----:B0-----:R-:W-:Y:S01]  /*2470*/  FFMA R59, R62, R0, R57 ;  /* 0x000000003e3b7223 */ /* 0x001fe20000000039 */
[----:B------:R-:W-:-:S04]  /*2480*/  IMAD.SHL.U32 R57, R17, 0x4, RZ ;  /* 0x0000000411397824 */ /* 0x000fc800078e00ff */
[----:B------:R-:W-:-:S05]  /*2490*/  F2FP.TF32.F32.PACK_B R59, R59 ;  /* 0x0000003bff3b723e */ /* 0x000fca00024050ff */
[----:B------:R0:W-:Y:S01]  /*24a0*/  @P0 STG.E desc[UR12][R20.64+0x20], R59 ;  /* 0x0000203b14000986 */ /* 0x0001e2000c10190c */
[----:B------:R-:W-:Y:S05]  /*24b0*/  @!P1 BRA `(.L_x_37) ;  /* 0x0000000000049947 */ /* 0x000fea0003800000 */
[----:B------:R0:W5:Y:S02]  /*24c0*/  LDG.E.LTC128B R22, desc[UR12][R12.64+0x24] ;  /* 0x0000240c0c167981 */ /* 0x000164000c1e1920 */
.L_x_37:
[----:B------:R-:W-:Y:S05]  /*24d0*/  BSYNC B0 ;  /* 0x0000000000007941 */ /* 0x000fea0003800000 */
.L_x_36:
[----:B0----5:R-:W-:Y:S01]  /*24e0*/  LOP3.LUT R59, R22, 0xffffe000, RZ, 0xc0, !PT ;  /* 0xffffe000163b7812 */ /* 0x021fe200078ec0ff */
[----:B------:R-:W-:Y:S01]  /*24f0*/  BSSY B0, `(.L_x_38) ;  /* 0x000000d000007945 */ /* 0x000fe20003800000 */
[----:B------:R-:W-:Y:S02]  /*2500*/  SHF.L.U64.HI R17, R17, 0x2, R18 ;  /* 0x0000000211117819 */ /* 0x000fe40000010212 */
[----:B------:R-:W-:Y:S01]  /*2510*/  IADD3 R18, P0, P2, R57, R8, R23 ;  /* 0x0000000839127210 */ /* 0x000fe20007a1e017 */
[----:B------:R-:W-:Y:S01]  /*2520*/  FMUL R56, R59, R14 ;  /* 0x0000000e3b387220 */ /* 0x000fe20000400000 */
[----:B------:R-:W-:Y:S02]  /*2530*/  ISETP.GT.AND P3, PT, R15, 0x10, PT ;  /* 0x000000100f00780c */ /* 0x000fe40003f64270 */
[----:B------:R-:W-:Y:S01]  /*2540*/  IADD3.X R19, R17, R9, R19, P0, P2 ;  /* 0x0000000911137210 */ /* 0x000fe200007e4413 */
[----:B------:R-:W-:Y:S01]  /*2550*/  FFMA R63, R63, R0, R56 ;  /* 0x000000003f3f7223 */ /* 0x000fe20000000038 */
[----:B------:R-:W-:-:S02]  /*2560*/  ISETP.GT.AND P0, PT, R16, RZ, P3 ;  /* 0x000000ff1000720c */ /* 0x000fc40001f04270 */
[----:B------:R-:W-:Y:S02]  /*2570*/  P2R R23, PR, RZ, 0x8 ;  /* 0x00000008ff177803 */ /* 0x000fe40000000000 */
[----:B------:R-:W-:-:S05]  /*2580*/  F2FP.TF32.F32.PACK_B R63, R63 ;  /* 0x0000003fff3f723e */ /* 0x000fca00024050ff */
[----:B------:R0:W-:Y:S04]  /*2590*/  @P1 STG.E desc[UR12][R20.64+0x24], R63 ;  /* 0x0000243f14001986 */ /* 0x0001e8000c10190c */
[----:B------:R-:W-:Y:S05]  /*25a0*/  @!P0 BRA `(.L_x_39) ;  /* 0x0000000000048947 */ /* 0x000fea0003800000 */
[----:B------:R0:W5:Y:S02]  /*25b0*/  LDG.E.LTC128B R22, desc[UR12][R6.64+0x40] ;  /* 0x0000400c06167981 */ /* 0x000164000c1e1920 */
.L_x_39:
[----:B------:R-:W-:Y:S05]  /*25c0*/  BSYNC B0 ;  /* 0x0000000000007941 */ /* 0x000fea0003800000 */
.L_x_38:
[----:B-----5:R-:W-:Y:S01]  /*25d0*/  LOP3.LUT R23, R22, 0xffffe000, RZ, 0xc0, !PT ;  /* 0xffffe00016177812 */ /* 0x020fe200078ec0ff */
[----:B------:R-:W-:Y:S01]  /*25e0*/  BSSY B0, `(.L_x_40) ;  /* 0x000000a000007945 */ /* 0x000fe20003800000 */
[----:B------:R-:W-:-:S03]  /*25f0*/  ISETP.GT.AND P1, PT, R15, 0x11, PT ;  /* 0x000000110f00780c */ /* 0x000fc60003f24270 */
[----:B------:R-:W-:-:S04]  /*2600*/  FMUL R23, R23, R14 ;  /* 0x0000000e17177220 */ /* 0x000fc80000400000 */
[----:B------:R-:W-:-:S05]  /*2610*/  FFMA R23, R64, R0, R23 ;  /* 0x0000000040177223 */ /* 0x000fca0000000017 */
[----:B------:R-:W-:-:S05]  /*2620*/  F2FP.TF32.F32.PACK_B R23, R23 ;  /* 0x00000017ff17723e */ /* 0x000fca00024050ff */
[----:B------:R1:W-:Y:S01]  /*2630*/  @P0 STG.E desc[UR12][R8.64+0x40], R23 ;  /* 0x0000401708000986 */ /* 0x0003e2000c10190c */
[----:B------:R-:W-:Y:S02]  /*2640*/  ISETP.GT.AND P0, PT, R16, RZ, P1 ;  /* 0x000000ff1000720c */ /* 0x000fe40000f04270 */
[----:B-1----:R-:W-:-:S11]  /*2650*/  P2R R23, PR, RZ, 0x2 ;  /* 0x00000002ff177803 */ /* 0x002fd60000000000 */
[----:B------:R-:W-:Y:S05]  /*2660*/  @!P0 BRA `(.L_x_41) ;  /* 0x0000000000048947 */ /* 0x000fea0003800000 */
[----:B------:R1:W5:Y:S02]  /*2670*/  LDG.E.LTC128B R22, desc[UR12][R6.64+0x44] ;  /* 0x0000440c06167981 */ /* 0x000364000c1e1920 */
.L_x_41:
[----:B------:R-:W-:Y:S05]  /*2680*/  BSYNC B0 ;  /* 0x0000000000007941 */ /* 0x000fea0003800000 */
.L_x_40:
[----:B-----5:R-:W-:Y:S01]  /*2690*/  LOP3.LUT R23, R22, 0xffffe000, RZ, 0xc0, !PT ;  /* 0xffffe00016177812 */ /* 0x020fe200078ec0ff */
[----:B------:R-:W-:Y:S04]  /*26a0*/  BSSY B0, `(.L_x_42) ;  /* 0x0000008000007945 */ /* 0x000fe80003800000 */
[----:B------:R-:W-:-:S04]  /*26b0*/  FMUL R56, R23, R14 ;  /* 0x0000000e17387220 */ /* 0x000fc80000400000 */
[----:B------:R-:W-:-:S05]  /*26c0*/  FFMA R65, R65, R0, R56 ;  /* 0x0000000041417223 */ /* 0x000fca0000000038 */
[----:B------:R-:W-:-:S05]  /*26d0*/  F2FP.TF32.F32.PACK_B R65, R65 ;  /* 0x00000041ff41723e */ /* 0x000fca00024050ff */
[----:B------:R0:W-:Y:S01]  /*26e0*/  @P0 STG.E desc[UR12][R8.64+0x44], R65 ;  /* 0x0000444108000986 */ /* 0x0001e2000c10190c */
[----:B------:R-:W-:-:S13]  /*26f0*/  ISETP.GT.AND P0, PT, R16, 0x8, P3 ;  /* 0x000000081000780c */ /* 0x000fda0001f04270 */
[----:B0-----:R-:W-:Y:S05]  /*2700*/  @!P0 BRA `(.L_x_43) ;  /* 0x0000000000048947 */ /* 0x001fea0003800000 */
[----:B------:R0:W5:Y:S02]  /*2710*/  LDG.E.LTC128B R22, desc[UR12][R12.64+0x40] ;  /* 0x0000400c0c167981 */ /* 0x000164000c1e1920 */
.L_x_43:
[----:B------:R-:W-:Y:S05]  /*2720*/  BSYNC B0 ;  /* 0x0000000000007941 */ /* 0x000fea0003800000 */
.L_x_42:
[----:B-----5:R-:W-:Y:S01]  /*2730*/  LOP3.LUT R23, R22, 0xffffe000, RZ, 0xc0, !PT ;  /* 0xffffe00016177812 */ /* 0x020fe200078ec0ff */
[----:B------:R-:W-:Y:S01]  /*2740*/  BSSY B0, `(.L_x_44) ;  /* 0x000000b000007945 */ /* 0x000fe20003800000 */
[----:B------:R-:W-:-:S03]  /*2750*/  IMAD.MOV.U32 R56, RZ, RZ, R22 ;  /* 0x000000ffff387224 */ /* 0x000fc600078e0016 */
[----:B------:R-:W-:-:S04]  /*2760*/  FMUL R23, R23, R14 ;  /* 0x0000000e17177220 */ /* 0x000fc80000400000 */
[----:B----4-:R-:W-:-:S05]  /*2770*/  FFMA R61, R66, R0, R23 ;  /* 0x00000000423d7223 */ /* 0x010fca0000000017 */
[----:B------:R-:W-:-:S05]  /*2780*/  F2FP.TF32.F32.PACK_B R61, R61 ;  /* 0x0000003dff3d723e */ /* 0x000fca00024050ff */
[----:B------:R4:W-:Y:S01]  /*2790*/  @P0 STG.E desc[UR12][R20.64+0x40], R61 ;  /* 0x0000403d14000986 */ /* 0x0009e2000c10190c */
[----:B------:R-:W-:-:S05]  /*27a0*/  IADD3 R59, P0, R2, 0x40, RZ ;  /* 0x00000040023b7810 */ /* 0x000fca0007f1e0ff */
[----:B------:R-:W-:Y:S01]  /*27b0*/  IMAD.X R23, RZ, RZ, R3, P0 ;  /* 0x000000ffff177224 */ /* 0x000fe200000e0603 */
[----:B------:R-:W-:-:S13]  /*27c0*/  ISETP.GT.AND P0, PT, R16, 0x8, P1 ;  /* 0x000000081000780c */ /* 0x000fda0000f04270 */
[----:B----4-:R-:W-:Y:S05]  /*27d0*/  @!P0 BRA `(.L_x_45) ;  /* 0x0000000000048947 */ /* 0x010fea0003800000 */
[----:B------:R4:W5:Y:S02]  /*27e0*/  LDG.E.LTC128B R56, desc[UR12][R12.64+0x44] ;  /* 0x0000440c0c387981 */ /* 0x000964000c1e1920 */
.L_x_45:
[----:B------:R-:W-:Y:S05]  /*27f0*/  BSYNC B0 ;  /* 0x0000000000007941 */ /* 0x000fea0003800000 */
.L_x_44:
[----:B-----5:R-:W-:Y:S01]  /*2800*/  LOP3.LUT R3, R56, 0xffffe000, RZ, 0xc0, !PT ;  /* 0xffffe00038037812 */ /* 0x020fe200078ec0ff */
[----:B------:R-:W-:Y:S01]  /*2810*/  IMAD.WIDE.U32 R10, R59, UR6, R10 ;  /* 0x000000063b0a7c25 */ /* 0x000fe2000f8e000a */
[----:B------:R-:W-:Y:S01]  /*2820*/  ISETP.GT.AND P2, PT, R15, 0x18, PT ;  /* 0x000000180f00780c */ /* 0x000fe20003f44270 */
[----:B------:R-:W-:Y:S02]  /*2830*/  BSSY B0, `(.L_x_46) ;  /* 0x0000013000007945 */ /* 0x000fe40003800000 */
[----:B------:R-:W-:-:S04]  /*2840*/  FMUL R2, R3, R14 ;  /* 0x0000000e03027220 */ /* 0x000fc80000400000 */
[----:B------:R-:W-:Y:S01]  /*2850*/  FFMA R67, R67, R0, R2 ;  /* 0x0000000043437223 */ /* 0x000fe20000000002 */
[----:B------:R-:W-:Y:S02]  /*2860*/  IMAD R2, R23, UR6, RZ ;  /* 0x0000000617027c24 */ /* 0x000fe4000f8e02ff */
[C---:B------:R-:W-:Y:S02]  /*2870*/  IMAD.WIDE.U32 R22, R59.reuse, UR6, R4 ;  /* 0x000000063b167c25 */ /* 0x040fe4000f8e0004 */
[----:B------:R-:W-:Y:S02]  /*2880*/  F2FP.TF32.F32.PACK_B R67, R67 ;  /* 0x00000043ff43723e */ /* 0x000fe400024050ff */
[----:B------:R-:W-:-:S03]  /*2890*/  IMAD R61, R59, UR7, R2 ;  /* 0x000000073b3d7c24 */ /* 0x000fc6000f8e0202 */
[----:B------:R0:W-:Y:S01]  /*28a0*/  @P0 STG.E desc[UR12][R20.64+0x44], R67 ;  /* 0x0000444314000986 */ /* 0x0001e2000c10190c */
[----:B------:R-:W-:Y:S01]  /*28b0*/  IMAD.IADD R3, R23, 0x1, R61 ;  /* 0x0000000117037824 */ /* 0x000fe200078e023d */
[----:B------:R-:W-:-:S04]  /*28c0*/  LEA R2, P0, R22, UR8, 0x2 ;  /* 0x0000000816027c11 */ /* 0x000fc8000f8010ff */
[----:B------:R-:W-:Y:S02]  /*28d0*/  LEA.HI.X R3, R22, UR9, R3, 0x2, P0 ;  /* 0x0000000916037c11 */ /* 0x000fe400080f1403 */
[----:B------:R-:W-:-:S04]  /*28e0*/  IADD3 R10, P0, R4, R10, RZ ;  /* 0x0000000a040a7210 */ /* 0x000fc80007f1e0ff */
[----:B------:R-:W-:Y:S02]  /*28f0*/  IADD3.X R5, R5, R61, R11, P0, !PT ;  /* 0x0000003d05057210 */ /* 0x000fe400007fe40b */
[----:B------:R-:W-:-:S04]  /*2900*/  LEA R4, P0, R10, UR8, 0x2 ;  /* 0x000000080a047c11 */ /* 0x000fc8000f8010ff */
[----:B------:R-:W-:Y:S02]  /*2910*/  LEA.HI.X R5, R10, UR9, R5, 0x2, P0 ;  /* 0x000000090a057c11 */ /* 0x000fe400080f1405 */
[----:B------:R-:W-:Y:S02]  /*2920*/  ISETP.GT.AND P0, PT, R16, RZ, P2 ;  /* 0x000000ff1000720c */ /* 0x000fe40001704270 */
[----:B------:R-:W-:-:S11]  /*2930*/  P2R R10, PR, RZ, 0x4 ;  /* 0x00000004ff0a7803 */ /* 0x000fd60000000000 */
[----:B0-----:R-:W-:Y:S05]  /*2940*/  @!P0 BRA `(.L_x_47) ;  /* 0x0000000000048947 */ /* 0x001fea0003800000 */
[----:B------:R0:W5:Y:S02]  /*2950*/  LDG.E.LTC128B R56, desc[UR12][R6.64+0x60] ;  /* 0x0000600c06387981 */ /* 0x000164000c1e1920 */
.L_x_47:
[----:B------:R-:W-:Y:S05]  /*2960*/  BSYNC B0 ;  /* 0x0000000000007941 */ /* 0x000fea0003800000 */
.L_x_46:
[----:B-----5:R-:W-:Y:S01]  /*2970*/  LOP3.LUT R11, R56, 0xffffe000, RZ, 0xc0, !PT ;  /* 0xffffe000380b7812 */ /* 0x020fe200078ec0ff */
[----:B------:R-:W-:Y:S01]  /*2980*/  BSSY B0, `(.L_x_48) ;  /* 0x000000a000007945 */ /* 0x000fe20003800000 */
[----:B------:R-:W-:-:S03]  /*2990*/  ISETP.GT.AND P1, PT, R15, 0x19, PT ;  /* 0x000000190f00780c */ /* 0x000fc60003f24270 */
[----:B------:R-:W-:Y:S01]  /*29a0*/  FMUL R11, R11, R14 ;  /* 0x0000000e0b0b7220 */ /* 0x000fe20000400000 */
[----:B------:R-:W-:-:S03]  /*29b0*/  P2R R10, PR, RZ, 0x2 ;  /* 0x00000002ff0a7803 */ /* 0x000fc60000000000 */
[----:B------:R-:W-:-:S05]  /*29c0*/  FFMA R11, R68, R0, R11 ;  /* 0x00000000440b7223 */ /* 0x000fca000000000b */
[----:B------:R-:W-:-:S05]  /*29d0*/  F2FP.TF32.F32.PACK_B R11, R11 ;  /* 0x0000000bff0b723e */ /* 0x000fca00024050ff */
[----:B------:R0:W-:Y:S01]  /*29e0*/  @P0 STG.E desc[UR12][R8.64+0x60], R11 ;  /* 0x0000600b08000986 */ /* 0x0001e2000c10190c */
[----:B------:R-:W-:-:S13]  /*29f0*/  ISETP.GT.AND P0, PT, R16, RZ, P1 ;  /* 0x000000ff1000720c */ /* 0x000fda0000f04270 */
[----:B0-----:R-:W-:Y:S05]  /*2a00*/  @!P0 BRA `(.L_x_49) ;  /* 0x0000000000048947 */ /* 0x001fea0003800000 */
[----:B------:R0:W5:Y:S02]  /*2a10*/  LDG.E.LTC128B R56, desc[UR12][R6.64+0x64] ;  /* 0x0000640c06387981 */ /* 0x000164000c1e1920 */
.L_x_49:
[----:B------:R-:W-:Y:S05]  /*2a20*/  BSYNC B0 ;  /* 0x0000000000007941 */ /* 0x000fea0003800000 */
.L_x_48:
        /* <DEDUP_REMOVED lines=9> */
.L_x_51:
[----:B------:R-:W-:Y:S05]  /*2ac0*/  BSYNC B0 ;  /* 0x0000000000007941 */ /* 0x000fea0003800000 */
.L_x_50:
        /* <DEDUP_REMOVED lines=9> */
.L_x_53:
[----:B------:R-:W-:Y:S05]  /*2b60*/  BSYNC B0 ;  /* 0x0000000000007941 */ /* 0x000fea0003800000 */
.L_x_52:
[----:B-----5:R-:W-:Y:S01]  /*2b70*/  LOP3.LUT R11, R56, 0xffffe000, RZ, 0xc0, !PT ;  /* 0xffffe000380b7812 */ /* 0x020fe200078ec0ff */
[----:B------:R-:W-:Y:S01]  /*2b80*/  BSSY B0, `(.L_x_54) ;  /* 0x000000a000007945 */ /* 0x000fe20003800000 */
[----:B------:R-:W-:-:S03]  /*2b90*/  ISETP.GT.AND P2, PT, R15, 0x20, PT ;  /* 0x000000200f00780c */ /* 0x000fc60003f44270 */
[----:B------:R-:W-:-:S04]  /*2ba0*/  FMUL R10, R11, R14 ;  /* 0x0000000e0b0a7220 */ /* 0x000fc80000400000 */
[----:B------:R-:W-:Y:S01]  /*2bb0*/  FFMA R71, R71, R0, R10 ;  /* 0x0000000047477223 */ /* 0x000fe2000000000a */
[----:B------:R-:W-:-:S04]  /*2bc0*/  P2R R10, PR, RZ, 0x4 ;  /* 0x00000004ff0a7803 */ /* 0x000fc80000000000 */
[----:B------:R-:W-:-:S05]  /*2bd0*/  F2FP.TF32.F32.PACK_B R71, R71 ;  /* 0x00000047ff47723e */ /* 0x000fca00024050ff */
[----:B------:R0:W-:Y:S01]  /*2be0*/  @P0 STG.E desc[UR12][R20.64+0x64], R71 ;  /* 0x0000644714000986 */ /* 0x0001e2000c10190c */
[----:B------:R-:W-:-:S13]  /*2bf0*/  ISETP.GT.AND P0, PT, R16, RZ, P2 ;  /* 0x000000ff1000720c */ /* 0x000fda0001704270 */
[----:B0-----:R-:W-:Y:S05]  /*2c00*/  @!P0 BRA `(.L_x_55) ;  /* 0x0000000000048947 */ /* 0x001fea0003800000 */
[----:B------:R0:W5:Y:S02]  /*2c10*/  LDG.E.LTC128B R56, desc[UR12][R6.64+0x80] ;  /* 0x0000800c06387981 */ /* 0x000164000c1e1920 */
.L_x_55:
[----:B------:R-:W-:Y:S05]  /*2c20*/  BSYNC B0 ;  /* 0x0000000000007941 */ /* 0x000fea0003800000 */
.L_x_54:
        /* <DEDUP_REMOVED lines=11> */
.L_x_57:
[----:B------:R-:W-:Y:S05]  /*2ce0*/  BSYNC B0 ;  /* 0x0000000000007941 */ /* 0x000fea0003800000 */
.L_x_56:
        /* <DEDUP_REMOVED lines=9> */
.L_x_59:
[----:B------:R-:W-:Y:S05]  /*2d80*/  BSYNC B0 ;  /* 0x0000000000007941 */ /* 0x000fea0003800000 */
.L_x_58:
        /* <DEDUP_REMOVED lines=9> */
.L_x_61:
[----:B------:R-:W-:Y:S05]  /*2e20*/  BSYNC B0 ;  /* 0x0000000000007941 */ /* 0x000fea0003800000 */
.L_x_60:
        /* <DEDUP_REMOVED lines=11> */
.L_x_63:
[----:B------:R-:W-:Y:S05]  /*2ee0*/  BSYNC B0 ;  /* 0x0000000000007941 */ /* 0x000fea0003800000 */
.L_x_62:
[----:B-----5:R-:W-:Y:S01]  /*2ef0*/  LOP3.LUT R11, R56, 0xffffe000, RZ, 0xc0, !PT ;  /* 0xffffe000380b7812 */ /* 0x020fe200078ec0ff */
[----:B------:R-:W-:Y:S01]  /*2f00*/  BSSY B0, `(.L_x_64) ;  /* 0x0000009000007945 */ /* 0x000fe20003800000 */
[----:B------:R-:W-:-:S03]  /*2f10*/  ISETP.GT.AND P4, PT, R15, 0x29, PT ;  /* 0x000000290f00780c */ /* 0x000fc60003f84270 */
[----:B------:R-:W-:-:S04]  /*2f20*/  FMUL R11, R11, R14 ;  /* 0x0000000e0b0b7220 */ /* 0x000fc80000400000 */
[----:B------:R-:W-:-:S05]  /*2f30*/  FFMA R11, R76, R0, R11 ;  /* 0x000000004c0b7223 */ /* 0x000fca000000000b */
[----:B------:R-:W-:-:S05]  /*2f40*/  F2FP.TF32.F32.PACK_B R11, R11 ;  /* 0x0000000bff0b723e */ /* 0x000fca00024050ff */
[----:B------:R0:W-:Y:S01]  /*2f50*/  @P0 STG.E desc[UR12][R8.64+0xa0], R11 ;  /* 0x0000a00b08000986 */ /* 0x0001e2000c10190c */
[----:B------:R-:W-:-:S13]  /*2f60*/  ISETP.GT.AND P0, PT, R16, RZ, P4 ;  /* 0x000000ff1000720c */ /* 0x000fda0002704270 */
[----:B0-----:R-:W-:Y:S05]  /*2f70*/  @!P0 BRA `(.L_x_65) ;  /* 0x0000000000048947 */ /* 0x001fea0003800000 */
[----:B------:R0:W5:Y:S02]  /*2f80*/  LDG.E.LTC128B R56, desc[UR12][R6.64+0xa4] ;  /* 0x0000a40c06387981 */ /* 0x000164000c1e1920 */
.L_x_65:
[----:B------:R-:W-:Y:S05]  /*2f90*/  BSYNC B0 ;  /* 0x0000000000007941 */ /* 0x000fea0003800000 */
.L_x_64:
        /* <DEDUP_REMOVED lines=9> */
.L_x_67:
[----:B------:R-:W-:Y:S05]  /*3030*/  BSYNC B0 ;  /* 0x0000000000007941 */ /* 0x000fea0003800000 */
.L_x_66:
        /* <DEDUP_REMOVED lines=9> */
.L_x_69:
[----:B------:R-:W-:Y:S05]  /*30d0*/  BSYNC B0 ;  /* 0x0000000000007941 */ /* 0x000fea0003800000 */
.L_x_68:
        /* <DEDUP_REMOVED lines=10> */
.L_x_71:
[----:B------:R-:W-:Y:S05]  /*3180*/  BSYNC B0 ;  /* 0x0000000000007941 */ /* 0x000fea0003800000 */
.L_x_70:
        /* <DEDUP_REMOVED lines=10> */
.L_x_73:
[----:B------:R-:W-:Y:S05]  /*3230*/  BSYNC B0 ;  /* 0x0000000000007941 */ /* 0x000fea0003800000 */
.L_x_72:
        /* <DEDUP_REMOVED lines=9> */
.L_x_75:
[----:B------:R-:W-:Y:S05]  /*32d0*/  BSYNC B0 ;  /* 0x0000000000007941 */ /* 0x000fea0003800000 */
.L_x_74:
        /* <DEDUP_REMOVED lines=9> */
.L_x_77:
[----:B------:R-:W-:Y:S05]  /*3370*/  BSYNC B0 ;  /* 0x0000000000007941 */ /* 0x000fea0003800000 */
.L_x_76:
        /* <DEDUP_REMOVED lines=10> */
.L_x_79:
[----:B------:R-:W-:Y:S05]  /*3420*/  BSYNC B0 ;  /* 0x0000000000007941 */ /* 0x000fea0003800000 */
.L_x_78:
[----:B-----5:R-:W-:Y:S01]  /*3430*/  LOP3.LUT R11, R56, 0xffffe000, RZ, 0xc0, !PT ;  /* 0xffffe000380b7812 */ /* 0x020fe200078ec0ff */
[----:B------:R-:W-:Y:S04]  /*3440*/  BSSY B0, `(.L_x_80) ;  /* 0x000000d000007945 */ /* 0x000fe80003800000 */
[----:B------:R-:W-:-:S04]  /*3450*/  FMUL R11, R11, R14 ;  /* 0x0000000e0b0b7220 */ /* 0x000fc80000400000 */
[----:B------:R-:W-:-:S05]  /*3460*/  FFMA R59, R84, R0, R11 ;  /* 0x00000000543b7223 */ /* 0x000fca000000000b */
[----:B------:R-:W-:-:S05]  /*3470*/  F2FP.TF32.F32.PACK_B R59, R59 ;  /* 0x0000003bff3b723e */ /* 0x000fca00024050ff */
[----:B------:R0:W-:Y:S01]  /*3480*/  @P0 STG.E desc[UR12][R8.64+0xe0], R59 ;  /* 0x0000e03b08000986 */ /* 0x0001e2000c10190c */
[----:B------:R-:W-:-:S05]  /*3490*/  IADD3 R22, P0, R57, R20, RZ ;  /* 0x0000001439167210 */ /* 0x000fca0007f1e0ff */
[----:B------:R-:W-:Y:S01]  /*34a0*/  IMAD.X R23, R17, 0x1, R21, P0 ;  /* 0x0000000111177824 */ /* 0x000fe200000e0615 */
[----:B------:R-:W-:-:S05]  /*34b0*/  IADD3 R10, P0, R57, R8, RZ ;  /* 0x00000008390a7210 */ /* 0x000fca0007f1e0ff */
[----:B------:R-:W-:Y:S01]  /*34c0*/  IMAD.X R11, R17, 0x1, R9, P0 ;  /* 0x00000001110b7824 */ /* 0x000fe200000e0609 */
[----:B------:R-:W-:-:S04]  /*34d0*/  ISETP.GT.AND P0, PT, R15, 0x39, PT ;  /* 0x000000390f00780c */ /* 0x000fc80003f04270 */
[----:B------:R-:W-:-:S13]  /*34e0*/  ISETP.GT.AND P5, PT, R16, RZ, P0 ;  /* 0x000000ff1000720c */ /* 0x000fda00007a4270 */
[----:B0-----:R-:W-:Y:S05]  /*34f0*/  @!P5 BRA `(.L_x_81) ;  /* 0x000000000004d947 */ /* 0x001fea0003800000 */
[----:B------:R0:W5:Y:S02]  /*3500*/  LDG.E.LTC128B R56, desc[UR12][R6.64+0xe4] ;  /* 0x0000e40c06387981 */ /* 0x000164000c1e1920 */
.L_x_81:
[----:B------:R-:W-:Y:S05]  /*3510*/  BSYNC B0 ;  /* 0x0000000000007941 */ /* 0x000fea0003800000 */
.L_x_80:
[----:B01-3-5:R-:W-:Y:S01]  /*3520*/  LOP3.LUT R7, R56, 0xffffe000, RZ, 0xc0, !PT ;  /* 0xffffe00038077812 */ /* 0x02bfe200078ec0ff */
        /* <DEDUP_REMOVED lines=8> */
.L_x_83:
[----:B------:R-:W-:Y:S05]  /*35b0*/  BSYNC B0 ;  /* 0x0000000000007941 */ /* 0x000fea0003800000 */
.L_x_82:
[----:B-----5:R-:W-:Y:S01]  /*35c0*/  LOP3.LUT R7, R56, 0xffffe000, RZ, 0xc0, !PT ;  /* 0xffffe00038077812 */ /* 0x020fe200078ec0ff */
[----:B------:R-:W-:Y:S04]  /*35d0*/  BSSY B0, `(.L_x_84) ;  /* 0x0000008000007945 */ /* 0x000fe80003800000 */
[----:B------:R-:W-:-:S04]  /*35e0*/  FMUL R7, R7, R14 ;  /* 0x0000000e07077220 */ /* 0x000fc80000400000 */
[----:B------:R-:W-:-:S05]  /*35f0*/  FFMA R7, R86, R0, R7 ;  /* 0x0000000056077223 */ /* 0x000fca0000000007 */
[----:B------:R-:W-:-:S05]  /*3600*/  F2FP.TF32.F32.PACK_B R7, R7 ;  /* 0x00000007ff07723e */ /* 0x000fca00024050ff */
[----:B------:R1:W-:Y:S01]  /*3610*/  @P5 STG.E desc[UR12][R20.64+0xe0], R7 ;  /* 0x0000e00714005986 */ /* 0x0003e2000c10190c */
[----:B------:R-:W-:-:S13]  /*3620*/  ISETP.GT.AND P5, PT, R16, 0x8, P0 ;  /* 0x000000081000780c */ /* 0x000fda00007a4270 */
[----:B-1----:R-:W-:Y:S05]  /*3630*/  @!P5 BRA `(.L_x_85) ;  /* 0x000000000004d947 */ /* 0x002fea0003800000 */
[----:B------:R1:W5:Y:S02]  /*3640*/  LDG.E.LTC128B R56, desc[UR12][R12.64+0xe4] ;  /* 0x0000e40c0c387981 */ /* 0x000364000c1e1920 */
.L_x_85:
[----:B------:R-:W-:Y:S05]  /*3650*/  BSYNC B0 ;  /* 0x0000000000007941 */ /* 0x000fea0003800000 */
.L_x_84:
[----:B-----5:R-:W-:-:S05]  /*3660*/  LOP3.LUT R7, R56, 0xffffe000, RZ, 0xc0, !PT ;  /* 0xffffe00038077812 */ /* 0x020fca00078ec0ff */
[----:B------:R-:W-:-:S04]  /*3670*/  FMUL R6, R7, R14 ;  /* 0x0000000e07067220 */ /* 0x000fc80000400000 */
[----:B------:R-:W-:-:S05]  /*3680*/  FFMA R87, R87, R0, R6 ;  /* 0x0000000057577223 */ /* 0x000fca0000000006 */
[----:B------:R-:W-:-:S05]  /*3690*/  F2FP.TF32.F32.PACK_B R87, R87 ;  /* 0x00000057ff57723e */ /* 0x000fca00024050ff */
[----:B------:R3:W-:Y:S01]  /*36a0*/  @P5 STG.E desc[UR12][R20.64+0xe4], R87 ;  /* 0x0000e45714005986 */ /* 0x0007e2000c10190c */
[----:B------:R-:W-:-:S04]  /*36b0*/  ISETP.GT.AND P5, PT, R15, RZ, PT ;  /* 0x000000ff0f00720c */ /* 0x000fc80003fa4270 */
[----:B------:R-:W-:-:S13]  /*36c0*/  ISETP.GT.AND P5, PT, R16, 0x40, P5 ;  /* 0x000000401000780c */ /* 0x000fda0002fa4270 */
[----:B------:R-:W2:Y:S01]  /*36d0*/  @P5 LDG.E.LTC128B R56, desc[UR12][R2.64] ;  /* 0x0000000c02385981 */ /* 0x000ea2000c1e1920 */
[----:B------:R-:W-:Y:S01]  /*36e0*/  BSSY B0, `(.L_x_86) ;  /* 0x000000a000007945 */ /* 0x000fe20003800000 */
[----:B--2---:R-:W-:-:S05]  /*36f0*/  LOP3.LUT R7, R56, 0xffffe000, RZ, 0xc0, !PT ;  /* 0xffffe00038077812 */ /* 0x004fca00078ec0ff */
[----:B------:R-:W-:-:S04]  /*3700*/  FMUL R7, R7, R14 ;  /* 0x0000000e07077220 */ /* 0x000fc80000400000 */
[----:B------:R-:W-:-:S05]  /*3710*/  FFMA R7, R24, R0, R7 ;  /* 0x0000000018077223 */ /* 0x000fca0000000007 */
[----:B------:R-:W-:-:S05]  /*3720*/  F2FP.TF32.F32.PACK_B R7, R7 ;  /* 0x00000007ff07723e */ /* 0x000fca00024050ff */
[----:B------:R3:W-:Y:S01]  /*3730*/  @P5 STG.E desc[UR12][R10.64], R7 ;  /* 0x000000070a005986 */ /* 0x0007e2000c10190c */
[----:B------:R-:W-:-:S04]  /*3740*/  ISETP.GT.AND P5, PT, R15, 0x1, PT ;  /* 0x000000010f00780c */ /* 0x000fc80003fa4270 */
[----:B------:R-:W-:-:S13]  /*3750*/  ISETP.GT.AND P5, PT, R16, 0x40, P5 ;  /* 0x000000401000780c */ /* 0x000fda0002fa4270 */
[----:B---3--:R-:W-:Y:S05]  /*3760*/  @!P5 BRA `(.L_x_87) ;  /* 0x000000000004d947 */ /* 0x008fea0003800000 */
[----:B------:R2:W5:Y:S02]  /*3770*/  LDG.E.LTC128B R56, desc[UR12][R2.64+0x4] ;  /* 0x0000040c02387981 */ /* 0x000564000c1e1920 */
.L_x_87:
[----:B------:R-:W-:Y:S05]  /*3780*/  BSYNC B0 ;  /* 0x0000000000007941 */ /* 0x000fea0003800000 */
.L_x_86:
[----:B-----5:R-:W-:Y:S01]  /*3790*/  LOP3.LUT R7, R56, 0xffffe000, RZ, 0xc0, !PT ;  /* 0xffffe00038077812 */ /* 0x020fe200078ec0ff */
[----:B------:R-:W-:Y:S04]  /*37a0*/  BSSY B0, `(.L_x_88) ;  /* 0x000000b000007945 */ /* 0x000fe80003800000 */
[----:B------:R-:W-:Y:S01]  /*37b0*/  FMUL R6, R7, R14 ;  /* 0x0000000e07067220 */ /* 0x000fe20000400000 */
[----:B------:R-:W-:-:S03]  /*37c0*/  @P5 IMAD.MOV.U32 R7, RZ, RZ, R11 ;  /* 0x000000ffff075224 */ /* 0x000fc600078e000b */
[----:B------:R-:W-:Y:S01]  /*37d0*/  FFMA R25, R25, R0, R6 ;  /* 0x0000000019197223 */ /* 0x000fe20000000006 */
[----:B------:R-:W-:-:S04]  /*37e0*/  @P5 IMAD.MOV.U32 R6, RZ, RZ, R10 ;  /* 0x000000ffff065224 */ /* 0x000fc800078e000a */
[----:B------:R-:W-:-:S05]  /*37f0*/  F2FP.TF32.F32.PACK_B R25, R25 ;  /* 0x00000019ff19723e */ /* 0x000fca00024050ff */
[----:B------:R3:W-:Y:S01]  /*3800*/  @P5 STG.E desc[UR12][R6.64+0x4], R25 ;  /* 0x0000041906005986 */ /* 0x0007e2000c10190c */
[----:B------:R-:W-:-:S04]  /*3810*/  ISETP.GT.AND P5, PT, R15, RZ, PT ;  /* 0x000000ff0f00720c */ /* 0x000fc80003fa4270 */
[----:B------:R-:W-:-:S13]  /*3820*/  ISETP.GT.AND P5, PT, R16, 0x48, P5 ;  /* 0x000000481000780c */ /* 0x000fda0002fa4270 */
[----:B---3--:R-:W-:Y:S05]  /*3830*/  @!P5 BRA `(.L_x_89) ;  /* 0x000000000004d947 */ /* 0x008fea0003800000 */
[----:B------:R3:W5:Y:S02]  /*3840*/  LDG.E.LTC128B R56, desc[UR12][R4.64] ;  /* 0x0000000c04387981 */ /* 0x000764000c1e1920 */
.L_x_89:
[----:B------:R-:W-:Y:S05]  /*3850*/  BSYNC B0 ;  /* 0x0000000000007941 */ /* 0x000fea0003800000 */
.L_x_88:
[----:B-----5:R-:W-:Y:S01]  /*3860*/  LOP3.LUT R7, R56, 0xffffe000, RZ, 0xc0, !PT ;  /* 0xffffe00038077812 */ /* 0x020fe200078ec0ff */
[----:B------:R-:W-:Y:S04]  /*3870*/  BSSY B0, `(.L_x_90) ;  /* 0x0000009000007945 */ /* 0x000fe80003800000 */
[----:B------:R-:W-:-:S04]  /*3880*/  FMUL R7, R7, R14 ;  /* 0x0000000e07077220 */ /* 0x000fc80000400000 */
[----:B------:R-:W-:-:S05]  /*3890*/  FFMA R7, R26, R0, R7 ;  /* 0x000000001a077223 */ /* 0x000fca0000000007 */
[----:B------:R-:W-:-:S05]  /*38a0*/  F2FP.TF32.F32.PACK_B R7, R7 ;  /* 0x00000007ff07723e */ /* 0x000fca00024050ff */
[----:B------:R0:W-:Y:S01]  /*38b0*/  @P5 STG.E desc[UR12][R22.64], R7 ;  /* 0x0000000716005986 */ /* 0x0001e2000c10190c */
[----:B------:R-:W-:-:S04]  /*38c0*/  ISETP.GT.AND P5, PT, R15, 0x1, PT ;  /* 0x000000010f00780c */ /* 0x000fc80003fa4270 */
[----:B------:R-:W-:-:S13]  /*38d0*/  ISETP.GT.AND P5, PT, R16, 0x48, P5 ;  /* 0x000000481000780c */ /* 0x000fda0002fa4270 */
[----:B0-----:R-:W-:Y:S05]  /*38e0*/  @!P5 BRA `(.L_x_91) ;  /* 0x000000000004d947 */ /* 0x001fea0003800000 */
[----:B------:R0:W5:Y:S02]  /*38f0*/  LDG.E.LTC128B R56, desc[UR12][R4.64+0x4] ;  /* 0x0000040c04387981 */ /* 0x000164000c1e1920 */
.L_x_91:
[----:B------:R-:W-:Y:S05]  /*3900*/  BSYNC B0 ;  /* 0x0000000000007941 */ /* 0x000fea0003800000 */
.L_x_90:
        /* <DEDUP_REMOVED lines=10> */
.L_x_93:
[----:B------:R-:W-:Y:S05]  /*39b0*/  BSYNC B0 ;  /* 0x0000000000007941 */ /* 0x000fea0003800000 */
.L_x_92:
[----:B-----5:R-:W-:Y:S01]  /*39c0*/  LOP3.LUT R7, R56, 0xffffe000, RZ, 0xc0, !PT ;  /* 0xffffe00038077812 */ /* 0x020fe200078ec0ff */
[----:B------:R-:W-:Y:S01]  /*39d0*/  @P5 IMAD.MOV.U32 R6, RZ, RZ, R10 ;  /* 0x000000ffff065224 */ /* 0x000fe200078e000a */
[----:B------:R-:W-:Y:S03]  /*39e0*/  BSSY B0, `(.L_x_94) ;  /* 0x000000a000007945 */ /* 0x000fe60003800000 */
[----:B------:R-:W-:-:S04]  /*39f0*/  FMUL R7, R7, R14 ;  /* 0x0000000e07077220 */ /* 0x000fc80000400000 */
[----:B------:R-:W-:Y:S01]  /*3a00*/  FFMA R9, R28, R0, R7 ;  /* 0x000000001c097223 */ /* 0x000fe20000000007 */
[----:B------:R-:W-:-:S04]  /*3a10*/  @P5 IMAD.MOV.U32 R7, RZ, RZ, R11 ;  /* 0x000000ffff075224 */ /* 0x000fc800078e000b */
[----:B------:R-:W-:-:S05]  /*3a20*/  F2FP.TF32.F32.PACK_B R9, R9 ;  /* 0x00000009ff09723e */ /* 0x000fca00024050ff */
[----:B------:R0:W-:Y:S01]  /*3a30*/  @P5 STG.E desc[UR12][R6.64+0x20], R9 ;  /* 0x0000200906005986 */ /* 0x0001e2000c10190c */
[----:B------:R-:W-:-:S04]  /*3a40*/  ISETP.GT.AND P5, PT, R15, 0x9, PT ;  /* 0x000000090f00780c */ /* 0x000fc80003fa4270 */
[----:B------:R-:W-:-:S13]  /*3a50*/  ISETP.GT.AND P5, PT, R16, 0x40, P5 ;  /* 0x000000401000780c */ /* 0x000fda0002fa4270 */
[----:B0-----:R-:W-:Y:S05]  /*3a60*/  @!P5 BRA `(.L_x_95) ;  /* 0x000000000004d947 */ /* 0x001fea0003800000 */
[----:B------:R0:W5:Y:S02]  /*3a70*/  LDG.E.LTC128B R56, desc[UR12][R2.64+0x24] ;  /* 0x0000240c02387981 */ /* 0x000164000c1e1920 */
.L_x_95:
[----:B------:R-:W-:Y:S05]  /*3a80*/  BSYNC B0 ;  /* 0x0000000000007941 */ /* 0x000fea0003800000 */
.L_x_94:
        /* <DEDUP_REMOVED lines=12> */
.L_x_97:
[----:B------:R-:W-:Y:S05]  /*3b50*/  BSYNC B0 ;  /* 0x0000000000007941 */ /* 0x000fea0003800000 */
.L_x_96:
        /* <DEDUP_REMOVED lines=10> */
.L_x_99:
[----:B------:R-:W-:Y:S05]  /*3c00*/  BSYNC B0 ;  /* 0x0000000000007941 */ /* 0x000fea0003800000 */
.L_x_98:
        /* <DEDUP_REMOVED lines=12> */
.L_x_101:
[----:B------:R-:W-:Y:S05]  /*3cd0*/  BSYNC B0 ;  /* 0x0000000000007941 */ /* 0x000fea0003800000 */
.L_x_100:
        /* <DEDUP_REMOVED lines=12> */
.L_x_103:
[----:B------:R-:W-:Y:S05]  /*3da0*/  BSYNC B0 ;  /* 0x0000000000007941 */ /* 0x000fea0003800000 */
.L_x_102:
        /* <DEDUP_REMOVED lines=12> */
.L_x_105:
[----:B------:R-:W-:Y:S05]  /*3e70*/  BSYNC B0 ;  /* 0x0000000000007941 */ /* 0x000fea0003800000 */
.L_x_104:
        /* <DEDUP_REMOVED lines=12> */
.L_x_107:
[----:B------:R-:W-:Y:S05]  /*3f40*/  BSYNC B0 ;  /* 0x0000000000007941 */ /* 0x000fea0003800000 */
.L_x_106:
        /* <DEDUP_REMOVED lines=12> */
.L_x_109:
[----:B------:R-:W-:Y:S05]  /*4010*/  BSYNC B0 ;  /* 0x0000000000007941 */ /* 0x000fea0003800000 */
.L_x_108:
        /* <DEDUP_REMOVED lines=12> */
.L_x_111:
[----:B------:R-:W-:Y:S05]  /*40e0*/  BSYNC B0 ;  /* 0x0000000000007941 */ /* 0x000fea0003800000 */
.L_x_110:
        /* <DEDUP_REMOVED lines=12> */
.L_x_113:
[----:B------:R-:W-:Y:S05]  /*41b0*/  BSYNC B0 ;  /* 0x0000000000007941 */ /* 0x000fea0003800000 */
.L_x_112:
        /* <DEDUP_REMOVED lines=12> */
.L_x_115:
[----:B------:R-:W-:Y:S05]  /*4280*/  BSYNC B0 ;  /* 0x0000000000007941 */ /* 0x000fea0003800000 */
.L_x_114:
        /* <DEDUP_REMOVED lines=12> */
.L_x_117:
[----:B------:R-:W-:Y:S05]  /*4350*/  BSYNC B0 ;  /* 0x0000000000007941 */ /* 0x000fea0003800000 */
.L_x_116:
        /* <DEDUP_REMOVED lines=12> */
.L_x_119:
[----:B------:R-:W-:Y:S05]  /*4420*/  BSYNC B0 ;  /* 0x0000000000007941 */ /* 0x000fea0003800000 */
.L_x_118:
        /* <DEDUP_REMOVED lines=12> */
.L_x_121:
[----:B------:R-:W-:Y:S05]  /*44f0*/  BSYNC B0 ;  /* 0x0000000000007941 */ /* 0x000fea0003800000 */
.L_x_120:
        /* <DEDUP_REMOVED lines=12> */
.L_x_123:
[----:B------:R-:W-:Y:S05]  /*45c0*/  BSYNC B0 ;  /* 0x0000000000007941 */ /* 0x000fea0003800000 */
.L_x_122:
        /* <DEDUP_REMOVED lines=8> */
[----:B------:R-:W-:-:S13]  /*4650*/  ISETP.GT.AND P5, PT, R16, 0x40, P6 ;  /* 0x000000401000780c */ /* 0x000fda00037a4270 */
[----:B0-----:R-:W-:Y:S05]  /*4660*/  @!P5 BRA `(.L_x_125) ;  /* 0x000000000004d947 */ /* 0x001fea0003800000 */
[----:B------:R0:W5:Y:S02]  /*4670*/  LDG.E.LTC128B R56, desc[UR12][R2.64+0xa0] ;  /* 0x0000a00c02387981 */ /* 0x000164000c1e1920 */
.L_x_125:
[----:B------:R-:W-:Y:S05]  /*4680*/  BSYNC B0 ;  /* 0x0000000000007941 */ /* 0x000fea0003800000 */
.L_x_124:
        /* <DEDUP_REMOVED lines=8> */
[----:B------:R-:W-:-:S13]  /*4710*/  ISETP.GT.AND P5, PT, R16, 0x40, P4 ;  /* 0x000000401000780c */ /* 0x000fda00027a4270 */
[----:B0-----:R-:W-:Y:S05]  /*4720*/  @!P5 BRA `(.L_x_127) ;  /* 0x000000000004d947 */ /* 0x001fea0003800000 */
[----:B------:R0:W5:Y:S02]  /*4730*/  LDG.E.LTC128B R56, desc[UR12][R2.64+0xa4] ;  /* 0x0000a40c02387981 */ /* 0x000164000c1e1920 */
.L_x_127:
[----:B------:R-:W-:Y:S05]  /*4740*/  BSYNC B0 ;  /* 0x0000000000007941 */ /* 0x000fea0003800000 */
.L_x_126:
[----:B-----5:R-:W-:Y:S01]  /*4750*/  LOP3.LUT R7, R56, 0xffffe000, RZ, 0xc0, !PT ;  /* 0xffffe00038077812 */ /* 0x020fe200078ec0ff */
[----:B------:R-:W-:Y:S01]  /*4760*/  BSSY B0, `(.L_x_128) ;  /* 0x000000a000007945 */ /* 0x000fe20003800000 */
[----:B------:R-:W-:-:S03]  /*4770*/  ISETP.GT.AND P6, PT, R16, 0x48, P6 ;  /* 0x000000481000780c */ /* 0x000fc600037c4270 */
[----:B------:R-:W-:Y:S01]  /*4780*/  FMUL R6, R7, R14 ;  /* 0x0000000e07067220 */ /* 0x000fe20000400000 */
[----:B------:R-:W-:-:S03]  /*4790*/  @P5 IMAD.MOV.U32 R7, RZ, RZ, R11 ;  /* 0x000000ffff075224 */ /* 0x000fc600078e000b */
[----:B------:R-:W-:Y:S01]  /*47a0*/  FFMA R45, R45, R0, R6 ;  /* 0x000000002d2d7223 */ /* 0x000fe20000000006 */
[----:B------:R-:W-:-:S04]  /*47b0*/  @P5 IMAD.MOV.U32 R6, RZ, RZ, R10 ;  /* 0x000000ffff065224 */ /* 0x000fc800078e000a */
[----:B------:R-:W-:-:S05]  /*47c0*/  F2FP.TF32.F32.PACK_B R45, R45 ;  /* 0x0000002dff2d723e */ /* 0x000fca00024050ff */
[----:B------:R0:W-:Y:S01]  /*47d0*/  @P5 STG.E desc[UR12][R6.64+0xa4], R45 ;  /* 0x0000a42d06005986 */ /* 0x0001e2000c10190c */
[----:B------:R-:W-:Y:S05]  /*47e0*/  @!P6 BRA `(.L_x_129) ;  /* 0x000000000004e947 */ /* 0x000fea0003800000 */
[----:B------:R0:W5:Y:S02]  /*47f0*/  LDG.E.LTC128B R56, desc[UR12][R4.64+0xa0] ;  /* 0x0000a00c04387981 */ /* 0x000164000c1e1920 */
.L_x_129:
[----:B------:R-:W-:Y:S05]  /*4800*/  BSYNC B0 ;  /* 0x0000000000007941 */ /* 0x000fea0003800000 */
.L_x_128:
[----:B0----5:R-:W-:Y:S01]  /*4810*/  LOP3.LUT R7, R56, 0xffffe000, RZ, 0xc0, !PT ;  /* 0xffffe00038077812 */ /* 0x021fe200078ec0ff */
[----:B------:R-:W-:Y:S01]  /*4820*/  @P6 IMAD.MOV.U32 R6, RZ, RZ, R18 ;  /* 0x000000ffff066224 */ /* 0x000fe200078e0012 */
[----:B------:R-:W-:Y:S01]  /*4830*/  ISETP.GT.AND P4, PT, R16, 0x48, P4 ;  /* 0x000000481000780c */ /* 0x000fe20002784270 */
[----:B------:R-:W-:Y:S02]  /*4840*/  BSSY B0, `(.L_x_130) ;  /* 0x0000008000007945 */ /* 0x000fe40003800000 */
[----:B------:R-:W-:-:S04]  /*4850*/  FMUL R7, R7, R14 ;  /* 0x0000000e07077220 */ /* 0x000fc80000400000 */
[----:B------:R-:W-:Y:S01]  /*4860*/  FFMA R9, R46, R0, R7 ;  /* 0x000000002e097223 */ /* 0x000fe20000000007 */
[----:B------:R-:W-:-:S04]  /*4870*/  @P6 IMAD.MOV.U32 R7, RZ, RZ, R19 ;  /* 0x000000ffff076224 */ /* 0x000fc800078e0013 */
[----:B------:R-:W-:-:S05]  /*4880*/  F2FP.TF32.F32.PACK_B R9, R9 ;  /* 0x00000009ff09723e */ /* 0x000fca00024050ff */
[----:B------:R0:W-:Y:S01]  /*4890*/  @P6 STG.E desc[UR12][R6.64+0xa0], R9 ;  /* 0x0000a00906006986 */ /* 0x0001e2000c10190c */
[----:B------:R-:W-:Y:S05]  /*48a0*/  @!P4 BRA `(.L_x_131) ;  /* 0x000000000004c947 */ /* 0x000fea0003800000 */
[----:B------:R0:W5:Y:S02]  /*48b0*/  LDG.E.LTC128B R56, desc[UR12][R4.64+0xa4] ;  /* 0x0000a40c04387981 */ /* 0x000164000c1e1920 */
.L_x_131:
[----:B------:R-:W-:Y:S05]  /*48c0*/  BSYNC B0 ;  /* 0x0000000000007941 */ /* 0x000fea0003800000 */
.L_x_130:
[----:B0----5:R-:W-:Y:S01]  /*48d0*/  LOP3.LUT R7, R56, 0xffffe000, RZ, 0xc0, !PT ;  /* 0xffffe00038077812 */ /* 0x021fe200078ec0ff */
        /* <DEDUP_REMOVED lines=10> */
.L_x_133:
[----:B------:R-:W-:Y:S05]  /*4980*/  BSYNC B0 ;  /* 0x0000000000007941 */ /* 0x000fea0003800000 */
.L_x_132:
        /* <DEDUP_REMOVED lines=11> */
.L_x_135:
[----:B------:R-:W-:Y:S05]  /*4a40*/  BSYNC B0 ;  /* 0x0000000000007941 */ /* 0x000fea0003800000 */
.L_x_134:
        /* <DEDUP_REMOVED lines=11> */
.L_x_137:
[----:B------:R-:W-:Y:S05]  /*4b00*/  BSYNC B0 ;  /* 0x0000000000007941 */ /* 0x000fea0003800000 */
.L_x_136:
        /* <DEDUP_REMOVED lines=11> */
.L_x_139:
[----:B------:R-:W-:Y:S05]  /*4bc0*/  BSYNC B0 ;  /* 0x0000000000007941 */ /* 0x000fea0003800000 */
.L_x_138:
        /* <DEDUP_REMOVED lines=11> */
.L_x_141:
[----:B------:R-:W-:Y:S05]  /*4c80*/  BSYNC B0 ;  /* 0x0000000000007941 */ /* 0x000fea0003800000 */
.L_x_140:
        /* <DEDUP_REMOVED lines=11> */
.L_x_143:
[----:B------:R-:W-:Y:S05]  /*4d40*/  BSYNC B0 ;  /* 0x0000000000007941 */ /* 0x000fea0003800000 */
.L_x_142:
[----:B0-2--5:R-:W-:Y:S01]  /*4d50*/  LOP3.LUT R3, R56, 0xffffe000, RZ, 0xc0, !PT ;  /* 0xffffe00038037812 */ /* 0x025fe200078ec0ff */
        /* <DEDUP_REMOVED lines=8> */
.L_x_145:
[----:B------:R-:W-:Y:S05]  /*4de0*/  BSYNC B0 ;  /* 0x0000000000007941 */ /* 0x000fea0003800000 */
.L_x_144:
[----:B-----5:R-:W-:Y:S01]  /*4df0*/  LOP3.LUT R3, R56, 0xffffe000, RZ, 0xc0, !PT ;  /* 0xffffe00038037812 */ /* 0x020fe200078ec0ff */
        /* <DEDUP_REMOVED lines=10> */
.L_x_147:
[----:B------:R-:W-:Y:S05]  /*4ea0*/  BSYNC B0 ;  /* 0x0000000000007941 */ /* 0x000fea0003800000 */
.L_x_146:
[----:B0----5:R-:W-:-:S05]  /*4eb0*/  LOP3.LUT R3, R56, 0xffffe000, RZ, 0xc0, !PT ;  /* 0xffffe00038037812 */ /* 0x021fca00078ec0ff */
[----:B------:R-:W-:-:S04]  /*4ec0*/  FMUL R14, R3, R14 ;  /* 0x0000000e030e7220 */ /* 0x000fc80000400000 */
[----:B------:R-:W-:Y:S01]  /*4ed0*/  FFMA R14, R55, R0, R14 ;  /* 0x00000000370e7223 */ /* 0x000fe2000000000e */
[----:B------:R-:W-:Y:S06]  /*4ee0*/  @!P0 EXIT ;  /* 0x000000000000894d */ /* 0x000fec0003800000 */
[----:B------:R-:W-:-:S05]  /*4ef0*/  F2FP.TF32.F32.PACK_B R3, R14 ;  /* 0x0000000eff03723e */ /* 0x000fca00024050ff */
[----:B------:R-:W-:Y:S01]  /*4f00*/  STG.E desc[UR12][R18.64+0xe4], R3 ;  /* 0x0000e40312007986 */ /* 0x000fe2000c10190c */
[----:B------:R-:W-:Y:S05]  /*4f10*/  EXIT ;  /* 0x000000000000794d */ /* 0x000fea0003800000 */
.L_x_25:
[----:B------:R-:W-:Y:S01]  /*4f20*/  ULDC.64 UR4, c[0x0][0x650] ;  /* 0x0001940000047ab9 */ /* 0x000fe20000000a00 */
[-C--:B------:R-:W-:Y:S01]  /*4f30*/  FMUL R7, R56, R0.reuse ;  /* 0x0000000038077220 */ /* 0x080fe20000400000 */
[----:B------:R-:W-:Y:S01]  /*4f40*/  LEA R2, P1, R10, UR4, 0x2 ;  /* 0x000000040a027c11 */ /* 0x000fe2000f8210ff */
[----:B------:R-:W-:Y:S01]  /*4f50*/  IMAD.SHL.U32 R21, R20, 0x4, RZ ;  /* 0x0000000414157824 */ /* 0x000fe200078e00ff */
[----:B------:R-:W-:Y:S01]  /*4f60*/  ISETP.GT.AND P6, PT, R15, 0x1, PT ;  /* 0x000000010f00780c */ /* 0x000fe20003fc4270 */
[-C--:B------:R-:W-:Y:S01]  /*4f70*/  FMUL R57, R57, R0.reuse ;  /* 0x0000000039397220 */ /* 0x080fe20000400000 */
[----:B------:R-:W-:Y:S01]  /*4f80*/  LEA.HI.X R3, R10, UR5, R13, 0x2, P1 ;  /* 0x000000050a037c11 */ /* 0x000fe200088f140d */
[-C--:B------:R-:W-:Y:S01]  /*4f90*/  FMUL R9, R58, R0.reuse ;  /* 0x000000003a097220 */ /* 0x080fe20000400000 */
[----:B------:R-:W-:Y:S01]  /*4fa0*/  F2FP.TF32.F32.PACK_B R7, R7 ;  /* 0x00000007ff07723e */ /* 0x000fe200024050ff */
[-C--:B------:R-:W-:Y:S01]  /*4fb0*/  FMUL R59, R59, R0.reuse ;  /* 0x000000003b3b7220 */ /* 0x080fe20000400000 */
[----:B------:R-:W-:Y:S01]  /*4fc0*/  ISETP.GT.AND P3, PT, R15, RZ, PT ;  /* 0x000000ff0f00720c */ /* 0x000fe20003f64270 */
[-C--:B------:R-:W-:Y:S01]  /*4fd0*/  FMUL R11, R60, R0.reuse ;  /* 0x000000003c0b7220 */ /* 0x080fe20000400000 */
[----:B------:R-:W-:Y:S01]  /*4fe0*/  ISETP.GT.AND P2, PT, R16, RZ, P6 ;  /* 0x000000ff1000720c */ /* 0x000fe20003744270 */
[----:B------:R-:W-:Y:S01]  /*4ff0*/  @P0 STG.E desc[UR12][R2.64], R7 ;  /* 0x0000000702000986 */ /* 0x000fe2000c10190c */
[----:B------:R-:W-:Y:S01]  /*5000*/  SHF.L.U64.HI R19, R20, 0x2, R19 ;  /* 0x0000000214137819 */ /* 0x000fe20000010213 */
[-C--:B------:R-:W-:Y:S01]  /*5010*/  FMUL R61, R61, R0.reuse ;  /* 0x000000003d3d7220 */ /* 0x080fe20000400000 */
[----:B------:R-:W-:Y:S01]  /*5020*/  ISETP.GT.AND P1, PT, R16, 0x8, P3 ;  /* 0x000000081000780c */ /* 0x000fe20001f24270 */
[----:B------:R-:W-:Y:S01]  /*5030*/  FMUL R13, R62, R0 ;  /* 0x000000003e0d7220 */ /* 0x000fe20000400000 */
[----:B------:R-:W-:Y:S01]  /*5040*/  IADD3 R4, P0, R21, R2, RZ ;  /* 0x0000000215047210 */ /* 0x000fe20007f1e0ff */
[-C--:B------:R-:W-:Y:S01]  /*5050*/  FMUL R63, R63, R0.reuse ;  /* 0x000000003f3f7220 */ /* 0x080fe20000400000 */
[----:B------:R-:W-:Y:S01]  /*5060*/  F2FP.TF32.F32.PACK_B R57, R57 ;  /* 0x00000039ff39723e */ /* 0x000fe200024050ff */
[-C--:B------:R-:W-:Y:S01]  /*5070*/  FMUL R65, R65, R0.reuse ;  /* 0x0000000041417220 */ /* 0x080fe20000400000 */
[----:B------:R-:W-:Y:S01]  /*5080*/  F2FP.TF32.F32.PACK_B R9, R9 ;  /* 0x00000009ff09723e */ /* 0x000fe200024050ff */
[----:B------:R-:W-:Y:S01]  /*5090*/  IMAD.X R5, R19, 0x1, R3, P0 ;  /* 0x0000000113057824 */ /* 0x000fe200000e0603 */
[C---:B------:R-:W-:Y:S01]  /*50a0*/  ISETP.GT.AND P0, PT, R16.reuse, 0x8, P6 ;  /* 0x000000081000780c */ /* 0x040fe20003704270 */
[----:B------:R-:W-:Y:S01]  /*50b0*/  @P2 STG.E desc[UR12][R2.64+0x4], R57 ;  /* 0x0000043902002986 */ /* 0x000fe2000c10190c */
[----:B------:R-:W-:Y:S01]  /*50c0*/  ISETP.GT.AND P3, PT, R15, 0x8, PT ;  /* 0x000000080f00780c */ /* 0x000fe20003f64270 */
[-C--:B------:R-:W-:Y:S01]  /*50d0*/  FMUL R67, R67, R0.reuse ;  /* 0x0000000043437220 */ /* 0x080fe20000400000 */
[----:B------:R-:W-:Y:S01]  /*50e0*/  ISETP.GT.AND P4, PT, R15, 0x9, PT ;  /* 0x000000090f00780c */ /* 0x000fe20003f84270 */
[----:B------:R0:W-:Y:S01]  /*50f0*/  @P1 STG.E desc[UR12][R4.64], R9 ;  /* 0x0000000904001986 */ /* 0x0001e2000c10190c */
[C---:B------:R-:W-:Y:S01]  /*5100*/  ISETP.GT.AND P2, PT, R16.reuse, RZ, P3 ;  /* 0x000000ff1000720c */ /* 0x040fe20001f44270 */
[-C--:B------:R-:W-:Y:S01]  /*5110*/  FMUL R69, R69, R0.reuse ;  /* 0x0000000045457220 */ /* 0x080fe20000400000 */
[----:B------:R-:W-:Y:S01]  /*5120*/  F2FP.TF32.F32.PACK_B R59, R59 ;  /* 0x0000003bff3b723e */ /* 0x000fe200024050ff */
[-C--:B------:R-:W-:Y:S01]  /*5130*/  FMUL R71, R71, R0.reuse ;  /* 0x0000000047477220 */ /* 0x080fe20000400000 */
[C---:B------:R-:W-:Y:S01]  /*5140*/  ISETP.GT.AND P1, PT, R16.reuse, RZ, P4 ;  /* 0x000000ff1000720c */ /* 0x040fe20002724270 */
[-C--:B------:R-:W-:Y:S01]  /*5150*/  FMUL R73, R73, R0.reuse ;  /* 0x0000000049497220 */ /* 0x080fe20000400000 */
[----:B------:R-:W-:Y:S01]  /*5160*/  F2FP.TF32.F32.PACK_B R11, R11 ;  /* 0x0000000bff0b723e */ /* 0x000fe200024050ff */
[----:B------:R-:W-:Y:S01]  /*5170*/  @P0 STG.E desc[UR12][R4.64+0x4], R59 ;  /* 0x0000043b04000986 */ /* 0x000fe2000c10190c */
[C---:B------:R-:W-:Y:S01]  /*5180*/  ISETP.GT.AND P0, PT, R16.reuse, 0x8, P3 ;  /* 0x000000081000780c */ /* 0x040fe20001f04270 */
[-C--:B------:R-:W-:Y:S01]  /*5190*/  FMUL R75, R75, R0.reuse ;  /* 0x000000004b4b7220 */ /* 0x080fe20000400000 */
[----:B------:R-:W-:Y:S01]  /*51a0*/  F2FP.TF32.F32.PACK_B R61, R61 ;  /* 0x0000003dff3d723e */ /* 0x000fe200024050ff */
[-C--:B------:R-:W-:Y:S01]  /*51b0*/  FMUL R77, R77, R0.reuse ;  /* 0x000000004d4d7220 */ /* 0x080fe20000400000 */
[C---:B0-----:R-:W-:Y:S01]  /*51c0*/  SHF.L.U64.HI R9, R17.reuse, 0x2, R18 ;  /* 0x0000000211097819 */ /* 0x041fe20000010212 */
[----:B------:R-:W-:Y:S01]  /*51d0*/  IMAD.SHL.U32 R17, R17, 0x4, RZ ;  /* 0x0000000411117824 */ /* 0x000fe200078e00ff */
[----:B------:R0:W-:Y:S01]  /*51e0*/  @P2 STG.E desc[UR12][R2.64+0x20], R11 ;  /* 0x0000200b02002986 */ /* 0x0001e2000c10190c */
[----:B------:R-:W-:Y:S01]  /*51f0*/  F2FP.TF32.F32.PACK_B R13, R13 ;  /* 0x0000000dff0d723e */ /* 0x000fe200024050ff */
[----:B------:R-:W-:Y:S01]  /*5200*/  FMUL R79, R79, R0 ;  /* 0x000000004f4f7220 */ /* 0x000fe20000400000 */
[----:B------:R-:W-:Y:S01]  /*5210*/  ISETP.GT.AND P3, PT, R15, 0x10, PT ;  /* 0x000000100f00780c */ /* 0x000fe20003f64270 */
[----:B------:R-:W-:Y:S01]  /*5220*/  @P1 STG.E desc[UR12][R2.64+0x24], R61 ;  /* 0x0000243d02001986 */ /* 0x000fe2000c10190c */
[----:B------:R-:W-:Y:S01]  /*5230*/  IADD3 R6, P1, P2, R17, R2, R21 ;  /* 0x0000000211067210 */ /* 0x000fe20007a3e015 */
[-C--:B------:R-:W-:Y:S01]  /*5240*/  FMUL R81, R81, R0.reuse ;  /* 0x0000000051517220 */ /* 0x080fe20000400000 */
[----:B------:R-:W-:Y:S01]  /*5250*/  F2FP.TF32.F32.PACK_B R63, R63 ;  /* 0x0000003fff3f723e */ /* 0x000fe200024050ff */
[----:B------:R1:W-:Y:S01]  /*5260*/  @P0 STG.E desc[UR12][R4.64+0x20], R13 ;  /* 0x0000200d04000986 */ /* 0x0003e2000c10190c */
[----:B------:R-:W-:Y:S01]  /*5270*/  IADD3.X R7, R9, R3, R19, P1, P2 ;  /* 0x0000000309077210 */ /* 0x000fe20000fe4413 */
[-C--:B------:R-:W-:Y:S01]  /*5280*/  FMUL R83, R83, R0.reuse ;  /* 0x0000000053537220 */ /* 0x080fe20000400000 */
[----:B------:R-:W-:Y:S01]  /*5290*/  ISETP.GT.AND P1, PT, R16, 0x8, P4 ;  /* 0x000000081000780c */ /* 0x000fe20002724270 */
[-C--:B0-----:R-:W-:Y:S01]  /*52a0*/  FMUL R11, R64, R0.reuse ;  /* 0x00000000400b7220 */ /* 0x081fe20000400000 */
[----:B------:R-:W-:Y:S01]  /*52b0*/  ISETP.GT.AND P0, PT, R16, RZ, P3 ;  /* 0x000000ff1000720c */ /* 0x000fe20001f04270 */
[-C--:B------:R-:W-:Y:S01]  /*52c0*/  FMUL R19, R84, R0.reuse ;  /* 0x0000000054137220 */ /* 0x080fe20000400000 */
[----:B------:R-:W-:Y:S01]  /*52d0*/  ISETP.GT.AND P2, PT, R15, 0x11, PT ;  /* 0x000000110f00780c */ /* 0x000fe20003f44270 */
[-C--:B------:R-:W-:Y:S01]  /*52e0*/  FMUL R85, R85, R0.reuse ;  /* 0x0000000055557220 */ /* 0x080fe20000400000 */
[----:B------:R-:W-:Y:S01]  /*52f0*/  F2FP.TF32.F32.PACK_B R11, R11 ;  /* 0x0000000bff0b723e */ /* 0x000fe200024050ff */
[-C--:B------:R-:W-:Y:S01]  /*5300*/  FMUL R87, R87, R0.reuse ;  /* 0x0000000057577220 */ /* 0x080fe20000400000 */
[----:B------:R-:W-:Y:S01]  /*5310*/  F2FP.TF32.F32.PACK_B R65, R65 ;  /* 0x00000041ff41723e */ /* 0x000fe200024050ff */
[-C--:B-1----:R-:W-:Y:S01]  /*5320*/  FMUL R13, R66, R0.reuse ;  /* 0x00000000420d7220 */ /* 0x082fe20000400000 */
[----:B------:R-:W-:Y:S01]  /*5330*/  F2FP.TF32.F32.PACK_B R67, R67 ;  /* 0x00000043ff43723e */ /* 0x000fe200024050ff */
[-C--:B------:R-:W-:Y:S01]  /*5340*/  FMUL R25, R25, R0.reuse ;  /* 0x0000000019197220 */ /* 0x080fe20000400000 */
[----:B------:R-:W-:Y:S01]  /*5350*/  F2FP.TF32.F32.PACK_B R69, R69 ;  /* 0x00000045ff45723e */ /* 0x000fe200024050ff */
[----:B------:R-:W-:Y:S01]  /*5360*/  @P1 STG.E desc[UR12][R4.64+0x24], R63 ;  /* 0x0000243f04001986 */ /* 0x000fe2000c10190c */
[----:B------:R-:W-:Y:S01]  /*5370*/  F2FP.TF32.F32.PACK_B R13, R13 ;  /* 0x0000000dff0d723e */ /* 0x000fe200024050ff */
[-C--:B------:R-:W-:Y:S01]  /*5380*/  FMUL R27, R27, R0.reuse ;  /* 0x000000001b1b7220 */ /* 0x080fe20000400000 */
[----:B------:R-:W-:Y:S01]  /*5390*/  ISETP.GT.AND P1, PT, R15, 0x19, PT ;  /* 0x000000190f00780c */ /* 0x000fe20003f24270 */
[----:B------:R0:W-:Y:S01]  /*53a0*/  @P0 STG.E desc[UR12][R2.64+0x40], R11 ;  /* 0x0000400b02000986 */ /* 0x0001e2000c10190c */
[----:B------:R-:W-:Y:S01]  /*53b0*/  ISETP.GT.AND P0, PT, R16, RZ, P2 ;  /* 0x000000ff1000720c */ /* 0x000fe20001704270 */
[-C--:B------:R-:W-:Y:S01]  /*53c0*/  FMUL R29, R29, R0.reuse ;  /* 0x000000001d1d7220 */ /* 0x080fe20000400000 */
[----:B------:R-:W-:Y:S01]  /*53d0*/  F2FP.TF32.F32.PACK_B R71, R71 ;  /* 0x00000047ff47723e */ /* 0x000fe200024050ff */
[-C--:B------:R-:W-:Y:S01]  /*53e0*/  FMUL R31, R31, R0.reuse ;  /* 0x000000001f1f7220 */ /* 0x080fe20000400000 */
[----:B------:R-:W-:Y:S01]  /*53f0*/  F2FP.TF32.F32.PACK_B R73, R73 ;  /* 0x00000049ff49723e */ /* 0x000fe200024050ff */
[-C--:B------:R-:W-:Y:S01]  /*5400*/  FMUL R33, R33, R0.reuse ;  /* 0x0000000021217220 */ /* 0x080fe20000400000 */
[----:B------:R-:W-:Y:S01]  /*5410*/  F2FP.TF32.F32.PACK_B R75, R75 ;  /* 0x0000004bff4b723e */ /* 0x000fe200024050ff */
[-C--:B------:R-:W-:Y:S01]  /*5420*/  FMUL R35, R35, R0.reuse ;  /* 0x0000000023237220 */ /* 0x080fe20000400000 */
[----:B------:R-:W-:Y:S01]  /*5430*/  ISETP.GT.AND P5, PT, R15, 0x28, PT ;  /* 0x000000280f00780c */ /* 0x000fe20003fa4270 */
[-C--:B------:R-:W-:Y:S01]  /*5440*/  FMUL R37, R37, R0.reuse ;  /* 0x0000000025257220 */ /* 0x080fe20000400000 */
[----:B------:R-:W-:Y:S01]  /*5450*/  F2FP.TF32.F32.PACK_B R77, R77 ;  /* 0x0000004dff4d723e */ /* 0x000fe200024050ff */
[-C--:B0-----:R-:W-:Y:S01]  /*5460*/  FMUL R11, R68, R0.reuse ;  /* 0x00000000440b7220 */ /* 0x081fe20000400000 */
[----:B------:R-:W-:Y:S01]  /*5470*/  F2FP.TF32.F32.PACK_B R79, R79 ;  /* 0x0000004fff4f723e */ /* 0x000fe200024050ff */
[----:B------:R-:W-:Y:S01]  /*5480*/  @P0 STG.E desc[UR12][R2.64+0x44], R65 ;  /* 0x0000444102000986 */ /* 0x000fe2000c10190c */
[C---:B------:R-:W-:Y:S01]  /*5490*/  ISETP.GT.AND P0, PT, R16.reuse, 0x8, P3 ;  /* 0x000000081000780c */ /* 0x040fe20001f04270 */
[-C--:B------:R-:W-:Y:S01]  /*54a0*/  FMUL R39, R39, R0.reuse ;  /* 0x0000000027277220 */ /* 0x080fe20000400000 */
[----:B------:R-:W-:Y:S01]  /*54b0*/  F2FP.TF32.F32.PACK_B R11, R11 ;  /* 0x0000000bff0b723e */ /* 0x000fe200024050ff */
[-C--:B------:R-:W-:Y:S01]  /*54c0*/  FMUL R41, R41, R0.reuse ;  /* 0x0000000029297220 */ /* 0x080fe20000400000 */
[----:B------:R-:W-:Y:S01]  /*54d0*/  ISETP.GT.AND P3, PT, R15, 0x29, PT ;  /* 0x000000290f00780c */ /* 0x000fe20003f64270 */
[-C--:B------:R-:W-:Y:S01]  /*54e0*/  FMUL R43, R43, R0.reuse ;  /* 0x000000002b2b7220 */ /* 0x080fe20000400000 */
[----:B------:R-:W-:Y:S01]  /*54f0*/  ISETP.GT.AND P4, PT, R15, 0x31, PT ;  /* 0x000000310f00780c */ /* 0x000fe20003f84270 */
[-C--:B------:R-:W-:Y:S01]  /*5500*/  FMUL R45, R45, R0.reuse ;  /* 0x000000002d2d7220 */ /* 0x080fe20000400000 */
[----:B------:R-:W-:Y:S01]  /*5510*/  F2FP.TF32.F32.PACK_B R81, R81 ;  /* 0x00000051ff51723e */ /* 0x000fe200024050ff */
[-C--:B------:R-:W-:Y:S01]  /*5520*/  FMUL R47, R47, R0.reuse ;  /* 0x000000002f2f7220 */ /* 0x080fe20000400000 */
[----:B------:R-:W-:Y:S01]  /*5530*/  F2FP.TF32.F32.PACK_B R83, R83 ;  /* 0x00000053ff53723e */ /* 0x000fe200024050ff */
[-C--:B------:R-:W-:Y:S01]  /*5540*/  FMUL R49, R49, R0.reuse ;  /* 0x0000000031317220 */ /* 0x080fe20000400000 */
[----:B------:R-:W-:Y:S01]  /*5550*/  F2FP.TF32.F32.PACK_B R19, R19 ;  /* 0x00000013ff13723e */ /* 0x000fe200024050ff */
[----:B------:R0:W-:Y:S01]  /*5560*/  @P0 STG.E desc[UR12][R4.64+0x40], R13 ;  /* 0x0000400d04000986 */ /* 0x0001e2000c10190c */
[----:B------:R-:W-:Y:S01]  /*5570*/  ISETP.GT.AND P0, PT, R16, 0x8, P2 ;  /* 0x000000081000780c */ /* 0x000fe20001704270 */
[-C--:B------:R-:W-:Y:S01]  /*5580*/  FMUL R51, R51, R0.reuse ;  /* 0x0000000033337220 */ /* 0x080fe20000400000 */
[----:B------:R-:W-:Y:S01]  /*5590*/  ISETP.GT.AND P2, PT, R15, 0x18, PT ;  /* 0x000000180f00780c */ /* 0x000fe20003f44270 */
[----:B------:R-:W-:Y:S01]  /*55a0*/  FMUL R53, R53, R0 ;  /* 0x0000000035357220 */ /* 0x000fe20000400000 */
[----:B------:R-:W-:-:S02]  /*55b0*/  P2R R14, PR, RZ, 0x20 ;  /* 0x00000020ff0e7803 */ /* 0x000fc40000000000 */
[----:B------:R-:W-:Y:S02]  /*55c0*/  P2R R12, PR, RZ, 0x8 ;  /* 0x00000008ff0c7803 */ /* 0x000fe40000000000 */
[----:B------:R-:W-:Y:S02]  /*55d0*/  F2FP.TF32.F32.PACK_B R85, R85 ;  /* 0x00000055ff55723e */ /* 0x000fe400024050ff */
[----:B------:R-:W-:Y:S01]  /*55e0*/  F2FP.TF32.F32.PACK_B R87, R87 ;  /* 0x00000057ff57723e */ /* 0x000fe200024050ff */
[----:B0-----:R-:W-:Y:S01]  /*55f0*/  FMUL R13, R70, R0 ;  /* 0x00000000460d7220 */ /* 0x001fe20000400000 */
[----:B------:R-:W-:Y:S01]  /*5600*/  F2FP.TF32.F32.PACK_B R25, R25 ;  /* 0x00000019ff19723e */ /* 0x000fe200024050ff */
[----:B------:R-:W-:Y:S01]  /*5610*/  @P0 STG.E desc[UR12][R4.64+0x44], R67 ;  /* 0x0000444304000986 */ /* 0x000fe2000c10190c */
[----:B------:R-:W-:Y:S02]  /*5620*/  ISETP.GT.AND P0, PT, R16, RZ, P2 ;  /* 0x000000ff1000720c */ /* 0x000fe40001704270 */
[----:B------:R-:W-:-:S02]  /*5630*/  F2FP.TF32.F32.PACK_B R13, R13 ;  /* 0x0000000dff0d723e */ /* 0x000fc400024050ff */
[----:B------:R-:W-:Y:S02]  /*5640*/  F2FP.TF32.F32.PACK_B R27, R27 ;  /* 0x0000001bff1b723e */ /* 0x000fe400024050ff */
[----:B------:R-:W-:Y:S02]  /*5650*/  F2FP.TF32.F32.PACK_B R29, R29 ;  /* 0x0000001dff1d723e */ /* 0x000fe400024050ff */
[----:B------:R-:W-:Y:S02]  /*5660*/  F2FP.TF32.F32.PACK_B R31, R31 ;  /* 0x0000001fff1f723e */ /* 0x000fe400024050ff */
[----:B------:R-:W-:Y:S02]  /*5670*/  F2FP.TF32.F32.PACK_B R33, R33 ;  /* 0x00000021ff21723e */ /* 0x000fe400024050ff */
[----:B------:R-:W-:Y:S01]  /*5680*/  F2FP.TF32.F32.PACK_B R35, R35 ;  /* 0x00000023ff23723e */ /* 0x000fe200024050ff */
[----:B------:R0:W-:Y:S01]  /*5690*/  @P0 STG.E desc[UR12][R2.64+0x60], R11 ;  /* 0x0000600b02000986 */ /* 0x0001e2000c10190c */
[----:B------:R-:W-:-:S02]  /*56a0*/  ISETP.GT.AND P0, PT, R16, RZ, P1 ;  /* 0x000000ff1000720c */ /* 0x000fc40000f04270 */
[----:B------:R-:W-:Y:S02]  /*56b0*/  F2FP.TF32.F32.PACK_B R37, R37 ;  /* 0x00000025ff25723e */ /* 0x000fe400024050ff */
[----:B------:R-:W-:Y:S02]  /*56c0*/  F2FP.TF32.F32.PACK_B R39, R39 ;  /* 0x00000027ff27723e */ /* 0x000fe400024050ff */
[----:B------:R-:W-:Y:S02]  /*56d0*/  F2FP.TF32.F32.PACK_B R41, R41 ;  /* 0x00000029ff29723e */ /* 0x000fe400024050ff */
[----:B------:R-:W-:Y:S02]  /*56e0*/  F2FP.TF32.F32.PACK_B R43, R43 ;  /* 0x0000002bff2b723e */ /* 0x000fe400024050ff */
[----:B------:R-:W-:Y:S01]  /*56f0*/  F2FP.TF32.F32.PACK_B R45, R45 ;  /* 0x0000002dff2d723e */ /* 0x000fe200024050ff */
[----:B0-----:R-:W-:Y:S01]  /*5700*/  FMUL R11, R72, R0 ;  /* 0x00000000480b7220 */ /* 0x001fe20000400000 */
[----:B------:R-:W-:Y:S01]  /*5710*/  F2FP.TF32.F32.PACK_B R47, R47 ;  /* 0x0000002fff2f723e */ /* 0x000fe200024050ff */
[----:B------:R-:W-:Y:S01]  /*5720*/  @P0 STG.E desc[UR12][R2.64+0x64], R69 ;  /* 0x0000644502000986 */ /* 0x000fe2000c10190c */
[----:B------:R-:W-:-:S02]  /*5730*/  ISETP.GT.AND P0, PT, R16, 0x8, P2 ;  /* 0x000000081000780c */ /* 0x000fc40001704270 */
[----:B------:R-:W-:Y:S02]  /*5740*/  ISETP.GT.AND P2, PT, R15, 0x20, PT ;  /* 0x000000200f00780c */ /* 0x000fe40003f44270 */
[----:B------:R-:W-:Y:S02]  /*5750*/  F2FP.TF32.F32.PACK_B R11, R11 ;  /* 0x0000000bff0b723e */ /* 0x000fe400024050ff */
[----:B------:R-:W-:Y:S02]  /*5760*/  F2FP.TF32.F32.PACK_B R49, R49 ;  /* 0x00000031ff31723e */ /* 0x000fe400024050ff */
[----:B------:R-:W-:Y:S02]  /*5770*/  F2FP.TF32.F32.PACK_B R51, R51 ;  /* 0x00000033ff33723e */ /* 0x000fe400024050ff */
[----:B------:R-:W-:-:S03]  /*5780*/  F2FP.TF32.F32.PACK_B R53, R53 ;  /* 0x00000035ff35723e */ /* 0x000fc600024050ff */
[----:B------:R0:W-:Y:S01]  /*5790*/  @P0 STG.E desc[UR12][R4.64+0x60], R13 ;  /* 0x0000600d04000986 */ /* 0x0001e2000c10190c */
[----:B------:R-:W-:Y:S02]  /*57a0*/  ISETP.GT.AND P0, PT, R16, 0x8, P1 ;  /* 0x000000081000780c */ /* 0x000fe40000f04270 */
[----:B------:R-:W-:Y:S01]  /*57b0*/  ISETP.GT.AND P1, PT, R15, 0x21, PT ;  /* 0x000000210f00780c */ /* 0x000fe20003f24270 */
[----:B0-----:R-:W-:-:S10]  /*57c0*/  FMUL R13, R74, R0 ;  /* 0x000000004a0d7220 */ /* 0x001fd40000400000 */
[----:B------:R-:W-:Y:S01]  /*57d0*/  @P0 STG.E desc[UR12][R4.64+0x64], R71 ;  /* 0x0000644704000986 */ /* 0x000fe2000c10190c */
[----:B------:R-:W-:Y:S02]  /*57e0*/  ISETP.GT.AND P0, PT, R16, RZ, P2 ;  /* 0x000000ff1000720c */ /* 0x000fe40001704270 */
[----:B------:R-:W-:-:S11]  /*57f0*/  F2FP.TF32.F32.PACK_B R13, R13 ;  /* 0x0000000dff0d723e */ /* 0x000fd600024050ff */
[----:B------:R0:W-:Y:S01]  /*5800*/  @P0 STG.E desc[UR12][R2.64+0x80], R11 ;  /* 0x0000800b02000986 */ /* 0x0001e2000c10190c */
[----:B------:R-:W-:Y:S01]  /*5810*/  ISETP.GT.AND P0, PT, R16, RZ, P1 ;  /* 0x000000ff1000720c */ /* 0x000fe20000f04270 */
[----:B0-----:R-:W-:-:S12]  /*5820*/  FMUL R11, R76, R0 ;  /* 0x000000004c0b7220 */ /* 0x001fd80000400000 */
[----:B------:R-:W-:Y:S01]  /*5830*/  @P0 STG.E desc[UR12][R2.64+0x84], R73 ;  /* 0x0000844902000986 */ /* 0x000fe2000c10190c */
[----:B------:R-:W-:Y:S02]  /*5840*/  ISETP.GT.AND P0, PT, R16, 0x8, P2 ;  /* 0x000000081000780c */ /* 0x000fe40001704270 */
[----:B------:R-:W-:Y:S02]  /*5850*/  F2FP.TF32.F32.PACK_B R11, R11 ;  /* 0x0000000bff0b723e */ /* 0x000fe400024050ff */
[----:B------:R-:W-:-:S09]  /*5860*/  ISETP.GT.AND P2, PT, R15, 0x38, PT ;  /* 0x000000380f00780c */ /* 0x000fd20003f44270 */
[----:B------:R0:W-:Y:S01]  /*5870*/  @P0 STG.E desc[UR12][R4.64+0x80], R13 ;  /* 0x0000800d04000986 */ /* 0x0001e2000c10190c */
[----:B------:R-:W-:Y:S01]  /*5880*/  ISETP.GT.AND P0, PT, R16, 0x8, P1 ;  /* 0x000000081000780c */ /* 0x000fe20000f04270 */
[----:B0-----:R-:W-:-:S12]  /*5890*/  FMUL R13, R78, R0 ;  /* 0x000000004e0d7220 */ /* 0x001fd80000400000 */
        /* <DEDUP_REMOVED lines=8> */
[----:B------:R-:W-:-:S11]  /*5920*/  F2FP.TF32.F32.PACK_B R11, R11 ;  /* 0x0000000bff0b723e */ /* 0x000fd600024050ff */
[----:B------:R0:W-:Y:S01]  /*5930*/  @P0 STG.E desc[UR12][R4.64+0xa0], R13 ;  /* 0x0000a00d04000986 */ /* 0x0001e2000c10190c */
[C---:B------:R-:W-:Y:S02]  /*5940*/  ISETP.GT.AND P0, PT, R16.reuse, 0x8, P3 ;  /* 0x000000081000780c */ /* 0x040fe40001f04270 */
[----:B------:R-:W-:Y:S01]  /*5950*/  ISETP.GT.AND P3, PT, R16, 0x8, P2 ;  /* 0x000000081000780c */ /* 0x000fe20001764270 */
[----:B0-----:R-:W-:-:S10]  /*5960*/  FMUL R13, R82, R0 ;  /* 0x00000000520d7220 */ /* 0x001fd40000400000 */
[----:B------:R-:W-:Y:S01]  /*5970*/  @P0 STG.E desc[UR12][R4.64+0xa4], R79 ;  /* 0x0000a44f04000986 */ /* 0x000fe2000c10190c */
[----:B------:R-:W-:Y:S02]  /*5980*/  ISETP.GT.AND P0, PT, R15, 0x30, PT ;  /* 0x000000300f00780c */ /* 0x000fe40003f04270 */
[----:B------:R-:W-:Y:S02]  /*5990*/  F2FP.TF32.F32.PACK_B R13, R13 ;  /* 0x0000000dff0d723e */ /* 0x000fe400024050ff */
[----:B------:R-:W-:-:S13]  /*59a0*/  ISETP.GT.AND P1, PT, R16, RZ, P0 ;  /* 0x000000ff1000720c */ /* 0x000fda0000724270 */
[----:B------:R-:W-:Y:S01]  /*59b0*/  @P1 STG.E desc[UR12][R2.64+0xc0], R11 ;  /* 0x0000c00b02001986 */ /* 0x000fe2000c10190c */
[----:B------:R-:W-:-:S13]  /*59c0*/  ISETP.GT.AND P1, PT, R16, RZ, P4 ;  /* 0x000000ff1000720c */ /* 0x000fda0002724270 */
[----:B------:R-:W-:Y:S01]  /*59d0*/  @P1 STG.E desc[UR12][R2.64+0xc4], R81 ;  /* 0x0000c45102001986 */ /* 0x000fe2000c10190c */
[----:B------:R-:W-:-:S13]  /*59e0*/  ISETP.GT.AND P1, PT, R16, 0x8, P0 ;  /* 0x000000081000780c */ /* 0x000fda0000724270 */
[----:B------:R0:W-:Y:S01]  /*59f0*/  @P1 STG.E desc[UR12][R4.64+0xc0], R13 ;  /* 0x0000c00d04001986 */ /* 0x0001e2000c10190c */
[----:B------:R-:W-:Y:S01]  /*5a00*/  ISETP.GT.AND P1, PT, R16, 0x8, P4 ;  /* 0x000000081000780c */ /* 0x000fe20002724270 */
[----:B0-----:R-:W-:-:S12]  /*5a10*/  FMUL R13, R86, R0 ;  /* 0x00000000560d7220 */ /* 0x001fd80000400000 */
[----:B------:R-:W-:Y:S01]  /*5a20*/  @P1 STG.E desc[UR12][R4.64+0xc4], R83 ;  /* 0x0000c45304001986 */ /* 0x000fe2000c10190c */
[----:B------:R-:W-:Y:S02]  /*5a30*/  IADD3 R10, P1, R17, R4, RZ ;  /* 0x00000004110a7210 */ /* 0x000fe40007f3e0ff */
[----:B------:R-:W-:-:S03]  /*5a40*/  F2FP.TF32.F32.PACK_B R13, R13 ;  /* 0x0000000dff0d723e */ /* 0x000fc600024050ff */
[----:B------:R-:W-:Y:S01]  /*5a50*/  IMAD.X R11, R9, 0x1, R5, P1 ;  /* 0x00000001090b7824 */ /* 0x000fe200008e0605 */
[----:B------:R-:W-:-:S13]  /*5a60*/  ISETP.GT.AND P1, PT, R16, RZ, P2 ;  /* 0x000000ff1000720c */ /* 0x000fda0001724270 */
[----:B------:R-:W-:Y:S01]  /*5a70*/  @P1 STG.E desc[UR12][R2.64+0xe0], R19 ;  /* 0x0000e01302001986 */ /* 0x000fe2000c10190c */
[----:B------:R-:W-:Y:S01]  /*5a80*/  IADD3 R8, P1, R17, R2, RZ ;  /* 0x0000000211087210 */ /* 0x000fe20007f3e0ff */
[----:B------:R-:W-:-:S04]  /*5a90*/  FMUL R17, R24, R0 ;  /* 0x0000000018117220 */ /* 0x000fc80000400000 */
[----:B------:R-:W-:Y:S01]  /*5aa0*/  IMAD.X R9, R9, 0x1, R3, P1 ;  /* 0x0000000109097824 */ /* 0x000fe200008e0603 */
[----:B------:R-:W-:Y:S02]  /*5ab0*/  ISETP.GT.AND P1, PT, R15, 0x39, PT ;  /* 0x000000390f00780c */ /* 0x000fe40003f24270 */
[----:B------:R-:W-:Y:S02]  /*5ac0*/  F2FP.TF32.F32.PACK_B R17, R17 ;  /* 0x00000011ff11723e */ /* 0x000fe400024050ff */
[----:B------:R-:W-:-:S13]  /*5ad0*/  ISETP.GT.AND P5, PT, R16, RZ, P1 ;  /* 0x000000ff1000720c */ /* 0x000fda0000fa4270 */
[----:B------:R-:W-:Y:S01]  /*5ae0*/  @P5 STG.E desc[UR12][R2.64+0xe4], R85 ;  /* 0x0000e45502005986 */ /* 0x000fe2000c10190c */
[----:B------:R-:W-:-:S03]  /*5af0*/  ISETP.GT.AND P5, PT, R15, RZ, PT ;  /* 0x000000ff0f00720c */ /* 0x000fc60003fa4270 */
[----:B------:R0:W-:Y:S01]  /*5b00*/  @P3 STG.E desc[UR12][R4.64+0xe0], R13 ;  /* 0x0000e00d04003986 */ /* 0x0001e2000c10190c */
[----:B------:R-:W-:Y:S01]  /*5b10*/  ISETP.GT.AND P3, PT, R16, 0x8, P1 ;  /* 0x000000081000780c */ /* 0x000fe20000f64270 */
[----:B0-----:R-:W-:-:S12]  /*5b20*/  FMUL R13, R28, R0 ;  /* 0x000000001c0d7220 */ /* 0x001fd80000400000 */
[----:B------:R0:W-:Y:S01]  /*5b30*/  @P3 STG.E desc[UR12][R4.64+0xe4], R87 ;  /* 0x0000e45704003986 */ /* 0x0001e2000c10190c */
[C---:B------:R-:W-:Y:S02]  /*5b40*/  ISETP.GT.AND P3, PT, R16.reuse, 0x40, P5 ;  /* 0x000000401000780c */ /* 0x040fe40002f64270 */
[----:B------:R-:W-:Y:S02]  /*5b50*/  ISETP.GT.AND P5, PT, R16, 0x48, P5 ;  /* 0x000000481000780c */ /* 0x000fe40002fa4270 */
[----:B------:R-:W-:Y:S01]  /*5b60*/  F2FP.TF32.F32.PACK_B R13, R13 ;  /* 0x0000000dff0d723e */ /* 0x000fe200024050ff */
[----:B0-----:R-:W-:-:S08]  /*5b70*/  FMUL R5, R26, R0 ;  /* 0x000000001a057220 */ /* 0x001fd00000400000 */
[----:B------:R0:W-:Y:S01]  /*5b80*/  @P3 STG.E desc[UR12][R8.64], R17 ;  /* 0x0000001108003986 */ /* 0x0001e2000c10190c */
[C---:B------:R-:W-:Y:S02]  /*5b90*/  ISETP.GT.AND P3, PT, R16.reuse, 0x40, P6 ;  /* 0x000000401000780c */ /* 0x040fe40003764270 */
[----:B------:R-:W-:Y:S02]  /*5ba0*/  ISETP.GT.AND P6, PT, R16, 0x48, P6 ;  /* 0x000000481000780c */ /* 0x000fe400037c4270 */
[----:B------:R-:W-:Y:S01]  /*5bb0*/  F2FP.TF32.F32.PACK_B R5, R5 ;  /* 0x00000005ff05723e */ /* 0x000fe200024050ff */
[----:B0-----:R-:W-:-:S08]  /*5bc0*/  FMUL R17, R54, R0 ;  /* 0x0000000036117220 */ /* 0x001fd00000400000 */
[----:B------:R-:W-:Y:S02]  /*5bd0*/  @P3 IMAD.MOV.U32 R2, RZ, RZ, R8 ;  /* 0x000000ffff023224 */ /* 0x000fe400078e0008 */
[----:B------:R-:W-:Y:S01]  /*5be0*/  @P3 IMAD.MOV.U32 R3, RZ, RZ, R9 ;  /* 0x000000ffff033224 */ /* 0x000fe200078e0009 */
[----:B------:R-:W-:-:S04]  /*5bf0*/  F2FP.TF32.F32.PACK_B R17, R17 ;  /* 0x00000011ff11723e */ /* 0x000fc800024050ff */
[----:B------:R-:W-:Y:S01]  /*5c00*/  @P3 STG.E desc[UR12][R2.64+0x4], R25 ;  /* 0x0000041902003986 */ /* 0x000fe2000c10190c */
[----:B------:R-:W-:-:S03]  /*5c10*/  ISETP.NE.AND P3, PT, R12, RZ, PT ;  /* 0x000000ff0c00720c */ /* 0x000fc60003f65270 */
[----:B------:R0:W-:Y:S01]  /*5c20*/  @P5 STG.E desc[UR12][R10.64], R5 ;  /* 0x000000050a005986 */ /* 0x0001e2000c10190c */
[----:B------:R-:W-:-:S03]  /*5c30*/  ISETP.NE.AND P5, PT, R14, RZ, PT ;  /* 0x000000ff0e00720c */ /* 0x000fc60003fa5270 */
[----:B------:R1:W-:Y:S01]  /*5c40*/  @P6 STG.E desc[UR12][R10.64+0x4], R27 ;  /* 0x0000041b0a006986 */ /* 0x0003e2000c10190c */
[----:B------:R-:W-:-:S04]  /*5c50*/  ISETP.GT.AND P6, PT, R15, 0x8, PT ;  /* 0x000000080f00780c */ /* 0x000fc80003fc4270 */
[----:B------:R-:W-:Y:S01]  /*5c60*/  ISETP.GT.AND P6, PT, R16, 0x40, P6 ;  /* 0x000000401000780c */ /* 0x000fe200037c4270 */
[-C--:B0-----:R-:W-:Y:S01]  /*5c70*/  FMUL R5, R30, R0.reuse ;  /* 0x000000001e057220 */ /* 0x081fe20000400000 */
[----:B-1----:R-:W-:-:S04]  /*5c80*/  FMUL R11, R32, R0 ;  /* 0x00000000200b7220 */ /* 0x002fc80000400000 */
[----:B------:R-:W-:Y:S02]  /*5c90*/  F2FP.TF32.F32.PACK_B R5, R5 ;  /* 0x00000005ff05723e */ /* 0x000fe400024050ff */
[----:B------:R-:W-:-:S05]  /*5ca0*/  F2FP.TF32.F32.PACK_B R11, R11 ;  /* 0x0000000bff0b723e */ /* 0x000fca00024050ff */
[----:B------:R-:W-:Y:S02]  /*5cb0*/  @P6 IMAD.MOV.U32 R2, RZ, RZ, R8 ;  /* 0x000000ffff026224 */ /* 0x000fe400078e0008 */
[----:B------:R-:W-:-:S05]  /*5cc0*/  @P6 IMAD.MOV.U32 R3, RZ, RZ, R9 ;  /* 0x000000ffff036224 */ /* 0x000fca00078e0009 */
[----:B------:R0:W-:Y:S01]  /*5cd0*/  @P6 STG.E desc[UR12][R2.64+0x20], R13 ;  /* 0x0000200d02006986 */ /* 0x0001e2000c10190c */
[----:B------:R-:W-:-:S04]  /*5ce0*/  ISETP.GT.AND P6, PT, R15, 0x9, PT ;  /* 0x000000090f00780c */ /* 0x000fc80003fc4270 */
[----:B------:R-:W-:Y:S01]  /*5cf0*/  ISETP.GT.AND P6, PT, R16, 0x40, P6 ;  /* 0x000000401000780c */ /* 0x000fe200037c4270 */
[----:B0-----:R-:W-:-:S05]  /*5d00*/  FMUL R13, R48, R0 ;  /* 0x00000000300d7220 */ /* 0x001fca0000400000 */
[----:B------:R-:W-:-:S07]  /*5d10*/  F2FP.TF32.F32.PACK_B R13, R13 ;  /* 0x0000000dff0d723e */ /* 0x000fce00024050ff */
[----:B------:R-:W-:Y:S02]  /*5d20*/  @P6 IMAD.MOV.U32 R2, RZ, RZ, R8 ;  /* 0x000000ffff026224 */ /* 0x000fe400078e0008 */
[----:B------:R-:W-:-:S05]  /*5d30*/  @P6 IMAD.MOV.U32 R3, RZ, RZ, R9 ;  /* 0x000000ffff036224 */ /* 0x000fca00078e0009 */
[----:B------:R-:W-:Y:S01]  /*5d40*/  @P6 STG.E desc[UR12][R2.64+0x24], R29 ;  /* 0x0000241d02006986 */ /* 0x000fe2000c10190c */
[----:B------:R-:W-:-:S04]  /*5d50*/  ISETP.GT.AND P6, PT, R15, 0x8, PT ;  /* 0x000000080f00780c */ /* 0x000fc80003fc4270 */
[----:B------:R-:W-:-:S13]  /*5d60*/  ISETP.GT.AND P6, PT, R16, 0x48, P6 ;  /* 0x000000481000780c */ /* 0x000fda00037c4270 */
[----:B------:R0:W-:Y:S01]  /*5d70*/  @P6 STG.E desc[UR12][R6.64+0x20], R5 ;  /* 0x0000200506006986 */ /* 0x0001e2000c10190c */
[----:B------:R-:W-:-:S04]  /*5d80*/  ISETP.GT.AND P6, PT, R15, 0x9, PT ;  /* 0x000000090f00780c */ /* 0x000fc80003fc4270 */
[----:B------:R-:W-:Y:S01]  /*5d90*/  ISETP.GT.AND P6, PT, R16, 0x48, P6 ;  /* 0x000000481000780c */ /* 0x000fe200037c4270 */
[----:B0-----:R-:W-:-:S05]  /*5da0*/  FMUL R5, R34, R0 ;  /* 0x0000000022057220 */ /* 0x001fca0000400000 */
[----:B------:R-:W-:-:S07]  /*5db0*/  F2FP.TF32.F32.PACK_B R5, R5 ;  /* 0x00000005ff05723e */ /* 0x000fce00024050ff */
[----:B------:R-:W-:Y:S02]  /*5dc0*/  @P6 IMAD.MOV.U32 R2, RZ, RZ, R6 ;  /* 0x000000ffff026224 */ /* 0x000fe400078e0006 */
[----:B------:R-:W-:-:S05]  /*5dd0*/  @P6 IMAD.MOV.U32 R3, RZ, RZ, R7 ;  /* 0x000000ffff036224 */ /* 0x000fca00078e0007 */
[----:B------:R0:W-:Y:S01]  /*5de0*/  @P6 STG.E desc[UR12][R2.64+0x24], R31 ;  /* 0x0000241f02006986 */ /* 0x0001e2000c10190c */
[----:B------:R-:W-:-:S04]  /*5df0*/  ISETP.GT.AND P6, PT, R15, 0x10, PT ;  /* 0x000000100f00780c */ /* 0x000fc80003fc4270 */
[----:B------:R-:W-:-:S13]  /*5e00*/  ISETP.GT.AND P6, PT, R16, 0x40, P6 ;  /* 0x000000401000780c */ /* 0x000fda00037c4270 */
[----:B0-----:R-:W-:Y:S02]  /*5e10*/  @P6 IMAD.MOV.U32 R2, RZ, RZ, R8 ;  /* 0x000000ffff026224 */ /* 0x001fe400078e0008 */
        /* <DEDUP_REMOVED lines=62> */
[----:B------:R-:W-:Y:S01]  /*6200*/  ISETP.GT.AND P6, PT, R15, 0x21, PT ;  /* 0x000000210f00780c */ /* 0x000fe20003fc4270 */
[----:B------:R-:W-:-:S03]  /*6210*/  FMUL R15, R52, R0 ;  /* 0x00000000340f7220 */ /* 0x000fc60000400000 */
[----:B------:R-:W-:Y:S02]  /*6220*/  ISETP.GT.AND P6, PT, R16, 0x48, P6 ;  /* 0x000000481000780c */ /* 0x000fe400037c4270 */
[----:B------:R-:W-:Y:S01]  /*6230*/  F2FP.TF32.F32.PACK_B R15, R15 ;  /* 0x0000000fff0f723e */ /* 0x000fe200024050ff */
[----:B0-----:R-:W-:-:S05]  /*6240*/  FMUL R5, R46, R0 ;  /* 0x000000002e057220 */ /* 0x001fca0000400000 */
[----:B------:R-:W-:-:S05]  /*6250*/  F2FP.TF32.F32.PACK_B R5, R5 ;  /* 0x00000005ff05723e */ /* 0x000fca00024050ff */
[----:B------:R-:W-:Y:S02]  /*6260*/  @P6 IMAD.MOV.U32 R2, RZ, RZ, R6 ;  /* 0x000000ffff026224 */ /* 0x000fe400078e0006 */
[----:B------:R-:W-:-:S05]  /*6270*/  @P6 IMAD.MOV.U32 R3, RZ, RZ, R7 ;  /* 0x000000ffff036224 */ /* 0x000fca00078e0007 */
[----:B------:R0:W-:Y:S01]  /*6280*/  @P6 STG.E desc[UR12][R2.64+0x84], R43 ;  /* 0x0000842b02006986 */ /* 0x0001e2000c10190c */
[C---:B------:R-:W-:Y:S02]  /*6290*/  ISETP.GT.AND P6, PT, R16.reuse, 0x40, P5 ;  /* 0x000000401000780c */ /* 0x040fe40002fc4270 */
[----:B------:R-:W-:-:S11]  /*62a0*/  ISETP.GT.AND P5, PT, R16, 0x48, P5 ;  /* 0x000000481000780c */ /* 0x000fd60002fa4270 */
[----:B0-----:R-:W-:Y:S02]  /*62b0*/  @P6 IMAD.MOV.U32 R2, RZ, RZ, R8 ;  /* 0x000000ffff026224 */ /* 0x001fe400078e0008 */
[----:B------:R-:W-:-:S05]  /*62c0*/  @P6 IMAD.MOV.U32 R3, RZ, RZ, R9 ;  /* 0x000000ffff036224 */ /* 0x000fca00078e0009 */
[----:B------:R0:W-:Y:S01]  /*62d0*/  @P6 STG.E desc[UR12][R2.64+0xa0], R11 ;  /* 0x0000a00b02006986 */ /* 0x0001e2000c10190c */
[C---:B------:R-:W-:Y:S02]  /*62e0*/  ISETP.GT.AND P6, PT, R16.reuse, 0x40, P3 ;  /* 0x000000401000780c */ /* 0x040fe40001fc4270 */
[----:B------:R-:W-:Y:S01]  /*62f0*/  ISETP.GT.AND P3, PT, R16, 0x48, P3 ;  /* 0x000000481000780c */ /* 0x000fe20001f64270 */
[-C--:B0-----:R-:W-:Y:S01]  /*6300*/  FMUL R11, R50, R0.reuse ;  /* 0x00000000320b7220 */ /* 0x081fe20000400000 */
[----:B------:R-:W-:-:S09]  /*6310*/  FMUL R0, R55, R0 ;  /* 0x0000000037007220 */ /* 0x000fd20000400000 */
[----:B------:R-:W-:Y:S02]  /*6320*/  @P6 IMAD.MOV.U32 R2, RZ, RZ, R8 ;  /* 0x000000ffff026224 */ /* 0x000fe400078e0008 */
[----:B------:R-:W-:Y:S01]  /*6330*/  @P6 IMAD.MOV.U32 R3, RZ, RZ, R9 ;  /* 0x000000ffff036224 */ /* 0x000fe200078e0009 */
[----:B------:R-:W-:-:S04]  /*6340*/  F2FP.TF32.F32.PACK_B R11, R11 ;  /* 0x0000000bff0b723e */ /* 0x000fc800024050ff */
[----:B------:R0:W-:Y:S01]  /*6350*/  @P6 STG.E desc[UR12][R2.64+0xa4], R45 ;  /* 0x0000a42d02006986 */ /* 0x0001e2000c10190c */
[C---:B------:R-:W-:Y:S02]  /*6360*/  ISETP.GT.AND P6, PT, R16.reuse, 0x40, P0 ;  /* 0x000000401000780c */ /* 0x040fe400007c4270 */
[----:B------:R-:W-:Y:S01]  /*6370*/  ISETP.GT.AND P0, PT, R16, 0x48, P0 ;  /* 0x000000481000780c */ /* 0x000fe20000704270 */
[----:B0-----:R-:W-:Y:S02]  /*6380*/  @P5 IMAD.MOV.U32 R2, RZ, RZ, R6 ;  /* 0x000000ffff025224 */ /* 0x001fe400078e0006 */
[----:B------:R-:W-:-:S05]  /*6390*/  @P5 IMAD.MOV.U32 R3, RZ, RZ, R7 ;  /* 0x000000ffff035224 */ /* 0x000fca00078e0007 */
        /* <DEDUP_REMOVED lines=15> */
[----:B------:R0:W-:Y:S02]  /*6490*/  @P5 STG.E desc[UR12][R2.64+0xc4], R49 ;  /* 0x0000c43102005986 */ /* 0x0001e4000c10190c */
        /* <DEDUP_REMOVED lines=8> */
[----:B------:R0:W-:Y:S04]  /*6520*/  @P6 STG.E desc[UR12][R2.64+0xe0], R15 ;  /* 0x0000e00f02006986 */ /* 0x0001e8000c10190c */
[----:B------:R1:W-:Y:S01]  /*6530*/  @P3 STG.E desc[UR12][R8.64+0xe4], R53 ;  /* 0x0000e43508003986 */ /* 0x0003e2000c10190c */
[----:B0-----:R-:W-:Y:S02]  /*6540*/  @P2 IMAD.MOV.U32 R2, RZ, RZ, R6 ;  /* 0x000000ffff022224 */ /* 0x001fe400078e0006 */
[----:B------:R-:W-:-:S05]  /*6550*/  @P2 IMAD.MOV.U32 R3, RZ, RZ, R7 ;  /* 0x000000ffff032224 */ /* 0x000fca00078e0007 */
[----:B------:R1:W-:Y:S01]  /*6560*/  @P2 STG.E desc[UR12][R2.64+0xe0], R17 ;  /* 0x0000e01102002986 */ /* 0x0003e2000c10190c */
[----:B------:R-:W-:Y:S05]  /*6570*/  @!P1 EXIT ;  /* 0x000000000000994d */ /* 0x000fea0003800000 */
[----:B-1----:R-:W-:-:S05]  /*6580*/  F2FP.TF32.F32.PACK_B R3, R0 ;  /* 0x00000000ff03723e */ /* 0x002fca00024050ff */
[----:B------:R-:W-:Y:S01]  /*6590*/  STG.E desc[UR12][R6.64+0xe4], R3 ;  /* 0x0000e40306007986 */ /* 0x000fe2000c10190c */
[----:B------:R-:W-:Y:S05]  /*65a0*/  EXIT ;  /* 0x000000000000794d */ /* 0x000fea0003800000 */
.L_x_13:
[----:B------:R-:W-:-:S13]  /*65b0*/  ISETP.NE.AND P0, PT, R8, RZ, PT ;  /* 0x000000ff0800720c */ /* 0x000fda0003f05270 */
[----:B------:R-:W-:Y:S05]  /*65c0*/  @P0 EXIT ;  /* 0x000000000000094d */ /* 0x000fea0003800000 */
[----:B------:R-:W2:Y:S01]  /*65d0*/  S2UR UR4, SR_CgaCtaId ;  /* 0x00000000000479c3 */ /* 0x000ea20000008800 */
[----:B------:R-:W-:Y:S01]  /*65e0*/  ELECT P0, URZ, PT ;  /* 0x00000000003f782f */ /* 0x000fe20003800000 */
[----:B--2--5:R-:W-:-:S12]  /*65f0*/  IMAD.U32 R0, RZ, RZ, UR4 ;  /* 0x00000004ff007e24 */ /* 0x024fd8000f8e00ff */
[----:B------:R-:W-:Y:S05]  /*6600*/  @!P0 BRA `(.L_x_148) ;  /* 0x0000004800d48947 */ /* 0x000fea0003800000 */
[----:B------:R-:W-:Y:S01]  /*6610*/  ISETP.GE.AND P0, PT, R5, 0x1, PT ;  /* 0x000000010500780c */ /* 0x000fe20003f06270 */
[----:B------:R-:W-:-:S05]  /*6620*/  IMAD.SHL.U32 R3, R0, 0x4, RZ ;  /* 0x0000000400037824 */ /* 0x000fca00078e00ff */
[----:B------:R-:W-:-:S05]  /*6630*/  LOP3.LUT R3, R3, 0x4, RZ, 0xc0, !PT ;  /* 0x0000000403037812 */ /* 0x000fca00078ec0ff */
[----:B------:R-:W-:Y:S02]  /*6640*/  IMAD R3, R12, 0x40, R3 ;  /* 0x000000400c037824 */ /* 0x000fe400078e0203 */
[----:B------:R-:W-:Y:S05]  /*6650*/  @!P0 BRA `(.L_x_148) ;  /* 0x0000004800c08947 */ /* 0x000fea0003800000 */
[----:B------:R-:W-:Y:S01]  /*6660*/  IMAD.SHL.U32 R4, R11, 0x80, RZ ;  /* 0x000000800b047824 */ /* 0x000fe200078e00ff */
[----:B------:R-:W-:Y:S01]  /*6670*/  LOP3.LUT P0, RZ, R10, 0x1f, RZ, 0xc0, !PT ;  /* 0x0000001f0aff7812 */ /* 0x000fe2000780c0ff */
[----:B------:R-:W-:Y:S01]  /*6680*/  IMAD.SHL.U32 R11, R0, 0x80, RZ ;  /* 0x00000080000b7824 */ /* 0x000fe200078e00ff */
[C---:B------:R-:W-:Y:S01]  /*6690*/  ISETP.NE.AND P1, PT, R16.reuse, RZ, PT ;  /* 0x000000ff1000720c */ /* 0x040fe20003f25270 */
[C---:B------:R-:W-:Y:S01]  /*66a0*/  VIADD R21, R3.reuse, 0x8 ;  /* 0x0000000803157836 */ /* 0x040fe20000000000 */
[----:B------:R-:W-:Y:S01]  /*66b0*/  ISETP.NE.OR P0, PT, R16, RZ, !P0 ;  /* 0x000000ff1000720c */ /* 0x000fe20004705670 */
[C---:B------:R-:W-:Y:S01]  /*66c0*/  VIADD R22, R3.reuse, 0x10 ;  /* 0x0000001003167836 */ /* 0x040fe20000000000 */
[----:B------:R-:W-:Y:S01]  /*66d0*/  LOP3.LUT R28, R2, 0x2, RZ, 0xfc, !PT ;  /* 0x00000002021c7812 */ /* 0x000fe200078efcff */
[C---:B------:R-:W-:Y:S01]  /*66e0*/  VIADD R23, R3.reuse, 0x18 ;  /* 0x0000001803177836 */ /* 0x040fe20000000000 */
[----:B------:R-:W-:Y:S01]  /*66f0*/  CS2R R12, SRZ ;  /* 0x00000000000c7805 */ /* 0x000fe2000001ff00 */
[C---:B------:R-:W-:Y:S01]  /*6700*/  VIADD R24, R3.reuse, 0x20 ;  /* 0x0000002003187836 */ /* 0x040fe20000000000 */
[----:B---34-:R-:W-:Y:S01]  /*6710*/  CS2R R14, SRZ ;  /* 0x00000000000e7805 */ /* 0x018fe2000001ff00 */
[----:B------:R-:W-:Y:S01]  /*6720*/  VIADD R25, R3, 0x28 ;  /* 0x0000002803197836 */ /* 0x000fe20000000000 */
[----:B------:R-:W-:Y:S01]  /*6730*/  LOP3.LUT R11, R11, 0x80, RZ, 0xe2, !PT ;  /* 0x000000800b0b7812 */ /* 0x000fe200078ee2ff */
[----:B------:R-:W-:-:S02]  /*6740*/  VIADD R26, R3, 0x30 ;  /* 0x00000030031a7836 */ /* 0x000fc40000000000 */
[----:B------:R-:W-:Y:S02]  /*6750*/  VIADD R27, R3, 0x38 ;  /* 0x00000038031b7836 */ /* 0x000fe40000000000 */
[----:B------:R-:W-:Y:S02]  /*6760*/  IMAD.MOV.U32 R9, RZ, RZ, 0x1 ;  /* 0x00000001ff097424 */ /* 0x000fe400078e00ff */
[----:B------:R-:W-:Y:S02]  /*6770*/  IMAD.MOV.U32 R10, RZ, RZ, R5 ;  /* 0x000000ffff0a7224 */ /* 0x000fe400078e0005 */
[----:B------:R-:W-:Y:S02]  /*6780*/  IMAD.MOV.U32 R8, RZ, RZ, RZ ;  /* 0x000000ffff087224 */ /* 0x000fe400078e00ff */
[C---:B------:R-:W-:Y:S02]  /*6790*/  VIADD R30, R4.reuse, 0x8 ;  /* 0x00000008041e7836 */ /* 0x040fe40000000000 */
[----:B------:R-:W-:-:S02]  /*67a0*/  VIADD R31, R4, 0x10 ;  /* 0x00000010041f7836 */ /* 0x000fc40000000000 */
[C---:B------:R-:W-:Y:S02]  /*67b0*/  VIADD R32, R4.reuse, 0x18 ;  /* 0x0000001804207836 */ /* 0x040fe40000000000 */
[C---:B------:R-:W-:Y:S02]  /*67c0*/  VIADD R33, R4.reuse, 0x20 ;  /* 0x0000002004217836 */ /* 0x040fe40000000000 */
[C---:B------:R-:W-:Y:S02]  /*67d0*/  VIADD R34, R4.reuse, 0x28 ;  /* 0x0000002804227836 */ /* 0x040fe40000000000 */
[C---:B------:R-:W-:Y:S02]  /*67e0*/  VIADD R35, R4.reuse, 0x30 ;  /* 0x0000003004237836 */ /* 0x040fe40000000000 */
        /* <DEDUP_REMOVED lines=8> */
[----:B------:R-:W-:-:S07]  /*6870*/  VIADD R29, R4, 0x78 ;  /* 0x00000078041d7836 */ /* 0x000fce0000000000 */
.L_x_152:
[----:B------:R-:W1:Y:S01]  /*6880*/  S2UR UR4, SR_CgaCtaId ;  /* 0x00000000000479c3 */ /* 0x000e620000008800 */
[----:B0-----:R-:W-:Y:S02]  /*6890*/  MOV R7, 0x400 ;  /* 0x0000040000077802 */ /* 0x001fe40000000f00 */
[----:B------:R-:W-:Y:S01]  /*68a0*/  SHF.L.U32 R6, R9, 0x1f, RZ ;  /* 0x0000001f09067819 */ /* 0x000fe200000006ff */
[----:B-1----:R-:W-:-:S05]  /*68b0*/  IMAD.U32 R0, RZ, RZ, UR4 ;  /* 0x00000004ff007e24 */ /* 0x002fca000f8e00ff */
[----:B------:R-:W-:-:S05]  /*68c0*/  LEA R19, R0, R7, 0x18 ;  /* 0x0000000700137211 */ /* 0x000fca00078ec0ff */
[----:B------:R-:W-:-:S07]  /*68d0*/  IMAD R7, R12, 0x8, R19 ;  /* 0x000000080c077824 */ /* 0x000fce00078e0213 */
.L_x_149:
[----:B0-----:R0:W1:Y:S02]  /*68e0*/  SYNCS.PHASECHK.TRANS64.TRYWAIT P2, [R7+URZ+0x30020], R6 ;  /* 0x03002006070075a7 */ /* 0x001064000804017f */
[----:B-1----:R-:W-:Y:S05]  /*68f0*/  @!P2 NANOSLEEP.SYNCS 0x989680 ;  /* 0x009896800000a95d */ /* 0x002fea0003900000 */
[----:B------:R-:W1:Y:S02]  /*6900*/  @!P2 SYNCS.PHASECHK.TRANS64 P2, [R7+URZ+0x30020], R6 ;  /* 0x030020060700a5a7 */ /* 0x000e64000804007f */
[----:B-1----:R-:W-:Y:S05]  /*6910*/  @!P2 BRA `(.L_x_149) ;  /* 0xfffffffc00f0a947 */ /* 0x002fea000383ffff */
[----:B0-----:R-:W0:Y:S02]  /*6920*/  @!P1 LDC R6, c[0x0][0x580] ;  /* 0x00016000ff069b82 */ /* 0x001e240000000800 */
[----:B0-----:R0:W-:Y:S02]  /*6930*/  @!P1 SYNCS.ARRIVE.TRANS64 RZ, [R7+URZ+0x30000], R6 ;  /* 0x0300000607ff99a7 */ /* 0x0011e4000800003f */
[----:B0-----:R-:W-:-:S04]  /*6940*/  PRMT R6, R28, 0x9910, RZ ;  /* 0x000099101c067816 */ /* 0x001fc800000000ff */
[----:B------:R-:W-:-:S13]  /*6950*/  ISETP.NE.AND P2, PT, R6, 0x2, PT ;  /* 0x000000020600780c */ /* 0x000fda0003f45270 */
[----:B------:R-:W-:Y:S05]  /*6960*/  @P2 BRA `(.L_x_150) ;  /* 0x0000000000042947 */ /* 0x000fea0003800000 */
[----:B------:R-:W-:Y:S01]  /*6970*/  BPT.TRAP 0x1 ;  /* 0x000000040000795c */ /* 0x000fe20000300000 */
.L_x_150:
[----:B------:R-:W-:Y:S05]  /*6980*/  @P0 BRA `(.L_x_151) ;  /* 0x0000000000040947 */ /* 0x000fea0003800000 */
[----:B------:R-:W-:Y:S01]  /*6990*/  BPT.TRAP 0x1 ;  /* 0x000000040000795c */ /* 0x000fe20000300000 */
.L_x_151:
[----:B------:R-:W-:Y:S01]  /*69a0*/  ULDC UR15, c[0x0][0x380] ;  /* 0x0000e000000f7ab9 */ /* 0x000fe20000000800 */
[----:B------:R-:W-:Y:S01]  /*69b0*/  R2UR UR51, R31 ;  /* 0x000000001f3372ca */ /* 0x000fe200000e0000 */
[----:B------:R-:W-:Y:S01]  /*69c0*/  UISETP.NE.AND UP0, UPT, UR15, 0x1, UPT ;  /* 0x000000010f00788c */ /* 0x000fe2000bf05270 */
[----:B------:R-:W-:Y:S01]  /*69d0*/  R2UR UR48, R4 ;  /* 0x00000000043072ca */ /* 0x000fe200000e0000 */
[----:B------:R-:W-:Y:S01]  /*69e0*/  ULDC UR31, c[0x0][0x38c] ;  /* 0x0000e300001f7ab9 */ /* 0x000fe20000000800 */
[----:B------:R-:W-:Y:S01]  /*69f0*/  R2UR UR49, R30 ;  /* 0x000000001e3172ca */ /* 0x000fe200000e0000 */
[----:B------:R-:W-:Y:S01]  /*6a00*/  UISETP.NE.AND UP1, UPT, UR31, 0x1, UPT ;  /* 0x000000011f00788c */ /* 0x000fe2000bf25270 */
[----:B------:R-:W-:Y:S01]  /*6a10*/  R2UR UR53, R34 ;  /* 0x00000000223572ca */ /* 0x000fe200000e0000 */
[----:B------:R-:W0:Y:S01]  /*6a20*/  LDC.64 R16, c[0x0][0x3d0] ;  /* 0x0000f400ff107b82 */ /* 0x000e220000000a00 */
[----:B------:R-:W-:Y:S01]  /*6a30*/  R2UR UR50, R32 ;  /* 0x00000000203272ca */ /* 0x000fe200000e0000 */
[----:B------:R-:W-:Y:S01]  /*6a40*/  ULDC.64 UR58, c[0x0][0x3c8] ;  /* 0x0000f200003a7ab9 */ /* 0x000fe20000000a00 */
[----:B------:R-:W-:Y:S01]  /*6a50*/  R2UR UR54, R33 ;  /* 0x00000000213672ca */ /* 0x000fe200000e0000 */
[----:B------:R-:W-:Y:S01]  /*6a60*/  ULDC.64 UR42, c[0x0][0x198] ;  /* 0x00006600002a7ab9 */ /* 0x000fe20000000a00 */
[----:B------:R-:W-:Y:S01]  /*6a70*/  @UP0 ULDC UR16, c[0x0][0x384] ;  /* 0x0000e10000100ab9 */ /* 0x000fe20000000800 */
[----:B------:R-:W-:Y:S01]  /*6a80*/  @UP0 ULDC UR10, c[0x0][0x384] ;  /* 0x0000e100000a0ab9 */ /* 0x000fe20000000800 */
[----:B------:R-:W-:Y:S01]  /*6a90*/  UIMAD.WIDE.U32 UR16, UR51, UR16, URZ ;  /* 0x00000010331072a5 */ /* 0x000fe2000f8e003f */
[----:B------:R-:W-:Y:S01]  /*6aa0*/  R2UR UR55, R36 ;  /* 0x00000000243772ca */ /* 0x000fe200000e0000 */
[----:B------:R-:W-:Y:S01]  /*6ab0*/  @UP0 ULDC UR21, c[0x0][0x388] ;  /* 0x0000e20000150ab9 */ /* 0x000fe20000000800 */
[----:B------:R-:W-:Y:S01]  /*6ac0*/  UMOV UR26, UR51 ;  /* 0x00000033001a7c82 */ /* 0x000fe20008000000 */
[----:B------:R-:W-:Y:S01]  /*6ad0*/  UIMAD.WIDE.U32 UR10, UR48, UR10, URZ ;  /* 0x0000000a300a72a5 */ /* 0x000fe2000f8e003f */
[----:B------:R-:W-:Y:S01]  /*6ae0*/  R2UR UR52, R35 ;  /* 0x00000000233472ca */ /* 0x000fe200000e0000 */
[----:B------:R-:W-:Y:S01]  /*6af0*/  @UP0 USHF.R.U32.HI UR26, URZ, UR21, UR17 ;  /* 0x000000153f1a0299 */ /* 0x000fe20008011611 */
[----:B------:R-:W0:Y:S01]  /*6b00*/  LDC R18, c[0x0][0x400] ;  /* 0x00010000ff127b82 */ /* 0x000e220000000800 */
[----:B------:R-:W-:Y:S01]  /*6b10*/  @UP0 ULDC UR14, c[0x0][0x388] ;  /* 0x0000e200000e0ab9 */ /* 0x000fe20000000800 */
[----:B------:R-:W-:Y:S01]  /*6b20*/  UMOV UR20, UR48 ;  /* 0x0000003000147c82 */ /* 0x000fe20008000000 */
[----:B------:R-:W-:Y:S01]  /*6b30*/  @UP1 ULDC.64 UR4, c[0x0][0x390] ;  /* 0x0000e40000041ab9 */ /* 0x000fe20000000a00 */
[----:B------:R-:W-:Y:S01]  /*6b40*/  @UP0 USHF.R.U32.HI UR20, URZ, UR14, UR11 ;  /* 0x0000000e3f140299 */ /* 0x000fe2000801160b */
[----:B------:R-:W-:Y:S01]  /*6b50*/  R2UR UR24, R39 ;  /* 0x00000000271872ca */ /* 0x000fe200000e0000 */
[----:B------:R-:W-:Y:S01]  /*6b60*/  UIMAD.WIDE.U32 UR22, UR26, UR4, URZ ;  /* 0x000000041a1672a5 */ /* 0x000fe2000f8e003f */
[----:B------:R-:W-:Y:S01]  /*6b70*/  R2UR UR61, R37 ;  /* 0x00000000253d72ca */ /* 0x000fe200000e0000 */
[----:B------:R-:W-:Y:S01]  /*6b80*/  @UP1 ULDC.64 UR8, c[0x0][0x390] ;  /* 0x0000e40000081ab9 */ /* 0x000fe20000000a00 */
[----:B------:R-:W-:Y:S01]  /*6b90*/  @UP0 ULDC UR12, c[0x0][0x384] ;  /* 0x0000e100000c0ab9 */ /* 0x000fe20000000800 */
[----:B------:R-:W-:Y:S01]  /*6ba0*/  UIMAD.WIDE.U32 UR10, UR20, UR8, URZ ;  /* 0x00000008140a72a5 */ /* 0x000fe2000f8e003f */
[----:B------:R-:W-:Y:S01]  /*6bb0*/  R2UR UR39, R4 ;  /* 0x00000000042772ca */ /* 0x000fe200000e0000 */
[----:B------:R-:W-:Y:S01]  /*6bc0*/  UIMAD.WIDE.U32 UR12, UR49, UR12, URZ ;  /* 0x0000000c310c72a5 */ /* 0x000fe2000f8e003f */
[----:B------:R-:W-:Y:S01]  /*6bd0*/  R2UR UR25, R30 ;  /* 0x000000001e1972ca */ /* 0x000fe200000e0000 */
[----:B------:R-:W-:Y:S01]  /*6be0*/  @UP0 ULDC UR18, c[0x0][0x388] ;  /* 0x0000e20000120ab9 */ /* 0x000fe20000000800 */
[----:B------:R-:W-:Y:S01]  /*6bf0*/  UMOV UR19, UR49 ;  /* 0x0000003100137c82 */ /* 0x000fe20008000000 */
[----:B------:R-:W-:Y:S01]  /*6c00*/  UMOV UR30, UR26 ;  /* 0x0000001a001e7c82 */ /* 0x000fe20008000000 */
[----:B------:R-:W-:Y:S01]  /*6c10*/  @UP0 ULDC UR22, c[0x0][0x384] ;  /* 0x0000e10000160ab9 */ /* 0x000fe20000000800 */
[----:B------:R-:W-:Y:S01]  /*6c20*/  @UP0 USHF.R.U32.HI UR19, URZ, UR18, UR13 ;  /* 0x000000123f130299 */ /* 0x000fe2000801160d */
[----:B------:R-:W-:Y:S01]  /*6c30*/  R2UR UR60, R38 ;  /* 0x00000000263c72ca */ /* 0x000fe200000e0000 */
[----:B------:R-:W-:Y:S01]  /*6c40*/  @UP1 USHF.R.U32.HI UR30, URZ, UR5, UR23 ;  /* 0x000000053f1e1299 */ /* 0x000fe20008011617 */
[----:B------:R-:W-:Y:S01]  /*6c50*/  ISETP.GT.AND P6, PT, R10, 0x1, PT ;  /* 0x000000010a00780c */ /* 0x000fe20003fc4270 */
[----:B------:R-:W-:Y:S01]  /*6c60*/  UIMAD.WIDE.U32 UR22, UR53, UR22, URZ ;  /* 0x00000016351672a5 */ /* 0x000fe2000f8e003f */
[----:B------:R-:W-:Y:S01]  /*6c70*/  @UP1 ULDC.64 UR6, c[0x0][0x390] ;  /* 0x0000e40000061ab9 */ /* 0x000fe20000000a00 */
[----:B------:R-:W-:Y:S01]  /*6c80*/  UMOV UR18, UR20 ;  /* 0x0000001400127c82 */ /* 0x000fe20008000000 */
[----:B------:R-:W-:Y:S01]  /*6c90*/  @UP0 ULDC UR10, c[0x0][0x384] ;  /* 0x0000e100000a0ab9 */ /* 0x000fe20000000800 */
[----:B------:R-:W-:Y:S01]  /*6ca0*/  @UP1 USHF.R.U32.HI UR18, URZ, UR9, UR11 ;  /* 0x000000093f121299 */ /* 0x000fe2000801160b */
[----:B0-----:R-:W-:Y:S01]  /*6cb0*/  IMAD R17, R8, R17, R18 ;  /* 0x0000001108117224 */ /* 0x001fe200078e0212 */
[----:B------:R-:W-:Y:S01]  /*6cc0*/  @UP0 ULDC UR21, c[0x0][0x388] ;  /* 0x0000e20000150ab9 */ /* 0x000fe20000000800 */
[----:B------:R-:W-:Y:S01]  /*6cd0*/  UIMAD.WIDE.U32 UR12, UR19, UR6, URZ ;  /* 0x00000006130c72a5 */ /* 0x000fe2000f8e003f */
[----:B------:R-:W-:Y:S01]  /*6ce0*/  UMOV UR34, UR53 ;  /* 0x0000003500227c82 */ /* 0x000fe20008000000 */
[----:B------:R-:W-:-:S02]  /*6cf0*/  UIMAD.WIDE.U32 UR10, UR50, UR10, URZ ;  /* 0x0000000a320a72a5 */ /* 0x000fc4000f8e003f */
[----:B------:R-:W-:Y:S01]  /*6d00*/  @UP0 USHF.R.U32.HI UR34, URZ, UR21, UR23 ;  /* 0x000000153f220299 */ /* 0x000fe20008011617 */
[----:B------:R-:W-:Y:S01]  /*6d10*/  @UP0 ULDC UR14, c[0x0][0x388] ;  /* 0x0000e200000e0ab9 */ /* 0x000fe20000000800 */
[----:B------:R-:W-:Y:S01]  /*6d20*/  UMOV UR27, UR50 ;  /* 0x00000032001b7c82 */ /* 0x000fe20008000000 */
[----:B------:R-:W-:Y:S01]  /*6d30*/  @UP1 ULDC.64 UR4, c[0x0][0x390] ;  /* 0x0000e40000041ab9 */ /* 0x000fe20000000a00 */
[----:B------:R-:W-:Y:S02]  /*6d40*/  @UP0 USHF.R.U32.HI UR27, URZ, UR14, UR11 ;  /* 0x0000000e3f1b0299 */ /* 0x000fe4000801160b */
[----:B------:R-:W-:Y:S01]  /*6d50*/  UIMAD.WIDE.U32 UR10, UR34, UR4, URZ ;  /* 0x00000004220a72a5 */ /* 0x000fe2000f8e003f */
[----:B------:R-:W-:Y:S01]  /*6d60*/  UMOV UR17, UR19 ;  /* 0x0000001300117c82 */ /* 0x000fe20008000000 */
[----:B------:R-:W-:Y:S01]  /*6d70*/  @UP0 ULDC UR12, c[0x0][0x384] ;  /* 0x0000e100000c0ab9 */ /* 0x000fe20000000800 */
[----:B------:R-:W-:Y:S02]  /*6d80*/  @UP1 USHF.R.U32.HI UR17, URZ, UR7, UR13 ;  /* 0x000000073f111299 */ /* 0x000fe4000801160d */
[----:B------:R-:W-:Y:S01]  /*6d90*/  UIMAD.WIDE.U32 UR12, UR54, UR12, URZ ;  /* 0x0000000c360c72a5 */ /* 0x000fe2000f8e003f */
[----:B------:R-:W-:Y:S01]  /*6da0*/  @UP0 ULDC UR16, c[0x0][0x388] ;  /* 0x0000e20000100ab9 */ /* 0x000fe20000000800 */
[----:B------:R-:W-:Y:S01]  /*6db0*/  UMOV UR41, UR54 ;  /* 0x0000003600297c82 */ /* 0x000fe20008000000 */
[----:B------:R-:W-:Y:S01]  /*6dc0*/  UMOV UR33, UR34 ;  /* 0x0000002200217c82 */ /* 0x000fe20008000000 */
[----:B------:R-:W-:Y:S01]  /*6dd0*/  @UP0 ULDC UR10, c[0x0][0x384] ;  /* 0x0000e100000a0ab9 */ /* 0x000fe20000000800 */
[----:B------:R-:W-:Y:S01]  /*6de0*/  @UP1 ULDC.64 UR8, c[0x0][0x390] ;  /* 0x0000e40000081ab9 */ /* 0x000fe20000000a00 */
[----:B------:R-:W-:-:S02]  /*6df0*/  @UP0 USHF.R.U32.HI UR41, URZ, UR16, UR13 ;  /* 0x000000103f290299 */ /* 0x000fc4000801160d */
[----:B------:R-:W-:Y:S02]  /*6e00*/  @UP1 USHF.R.U32.HI UR33, URZ, UR5, UR11 ;  /* 0x000000053f211299 */ /* 0x000fe4000801160b */
[----:B------:R-:W-:Y:S01]  /*6e10*/  UIMAD.WIDE.U32 UR10, UR55, UR10, URZ ;  /* 0x0000000a370a72a5 */ /* 0x000fe2000f8e003f */
[----:B------:R-:W-:Y:S01]  /*6e20*/  @UP1 ULDC.64 UR6, c[0x0][0x390] ;  /* 0x0000e40000061ab9 */ /* 0x000fe20000000a00 */
[----:B------:R-:W-:Y:S01]  /*6e30*/  UIMAD.WIDE.U32 UR22, UR27, UR8, URZ ;  /* 0x000000081b1672a5 */ /* 0x000fe2000f8e003f */
[----:B------:R-:W-:Y:S01]  /*6e40*/  @UP0 ULDC UR16, c[0x0][0x388] ;  /* 0x0000e20000100ab9 */ /* 0x000fe20000000800 */
[----:B------:R-:W-:Y:S01]  /*6e50*/  UIMAD.WIDE.U32 UR12, UR41, UR6, URZ ;  /* 0x00000006290c72a5 */ /* 0x000fe2000f8e003f */
[----:B------:R-:W-:Y:S01]  /*6e60*/  UMOV UR37, UR55 ;  /* 0x0000003700257c82 */ /* 0x000fe20008000000 */
[----:B------:R-:W-:Y:S01]  /*6e70*/  UMOV UR29, UR27 ;  /* 0x0000001b001d7c82 */ /* 0x000fe20008000000 */
[----:B------:R-:W-:Y:S02]  /*6e80*/  @UP0 USHF.R.U32.HI UR37, URZ, UR16, UR11 ;  /* 0x000000103f250299 */ /* 0x000fe4000801160b */
[----:B------:R-:W-:Y:S01]  /*6e90*/  @UP1 USHF.R.U32.HI UR29, URZ, UR9, UR23 ;  /* 0x000000093f1d1299 */ /* 0x000fe20008011617 */
[----:B------:R-:W-:Y:S01]  /*6ea0*/  UMOV UR28, UR41 ;  /* 0x00000029001c7c82 */ /* 0x000fe20008000000 */
[----:B------:R-:W-:Y:S01]  /*6eb0*/  @UP0 ULDC UR6, c[0x0][0x384] ;  /* 0x0000e10000060ab9 */ /* 0x000fe20000000800 */
[----:B------:R-:W-:Y:S01]  /*6ec0*/  @UP1 ULDC.64 UR8, c[0x0][0x390] ;  /* 0x0000e40000081ab9 */ /* 0x000fe20000000a00 */
[----:B------:R-:W-:-:S02]  /*6ed0*/  @UP1 USHF.R.U32.HI UR28, URZ, UR7, UR13 ;  /* 0x000000073f1c1299 */ /* 0x000fc4000801160d */
[----:B------:R-:W-:Y:S02]  /*6ee0*/  UIMAD.WIDE.U32 UR6, UR52, UR6, URZ ;  /* 0x00000006340672a5 */ /* 0x000fe4000f8e003f */
[----:B------:R-:W-:Y:S01]  /*6ef0*/  UIMAD.WIDE.U32 UR10, UR37, UR8, URZ ;  /* 0x00000008250a72a5 */ /* 0x000fe2000f8e003f */
[----:B------:R-:W-:Y:S01]  /*6f00*/  R2UR UR8, R7 ;  /* 0x00000000070872ca */ /* 0x000fe200000e0000 */
[----:B------:R-:W-:Y:S01]  /*6f10*/  @UP0 ULDC UR14, c[0x0][0x388] ;  /* 0x0000e200000e0ab9 */ /* 0x000fe20000000800 */
[----:B------:R-:W0:Y:S01]  /*6f20*/  LDC.64 R6, c[0x0][0x3f8] ;  /* 0x0000fe00ff067b82 */ /* 0x000e220000000a00 */
[----:B------:R-:W-:Y:S01]  /*6f30*/  UMOV UR35, UR52 ;  /* 0x0000003400237c82 */ /* 0x000fe20008000000 */
[----:B------:R-:W-:Y:S01]  /*6f40*/  @UP0 USHF.R.U32.HI UR35, URZ, UR14, UR7 ;  /* 0x0000000e3f230299 */ /* 0x000fe20008011607 */
[----:B------:R-:W-:Y:S01]  /*6f50*/  @UP1 ULDC.64 UR12, c[0x0][0x390] ;  /* 0x0000e400000c1ab9 */ /* 0x000fe20000000a00 */
[----:B------:R-:W-:Y:S02]  /*6f60*/  UMOV UR36, UR37 ;  /* 0x0000002500247c82 */ /* 0x000fe40008000000 */
[----:B------:R-:W-:Y:S01]  /*6f70*/  UIMAD.WIDE.U32 UR22, UR35, UR12, URZ ;  /* 0x0000000c231672a5 */ /* 0x000fe2000f8e003f */
[----:B------:R-:W-:Y:S01]  /*6f80*/  R2UR UR12, R19 ;  /* 0x00000000130c72ca */ /* 0x000fe200000e0000 */
[----:B------:R-:W-:Y:S01]  /*6f90*/  @UP1 USHF.R.U32.HI UR36, URZ, UR9, UR11 ;  /* 0x000000093f241299 */ /* 0x000fe2000801160b */
[----:B------:R-:W-:Y:S01]  /*6fa0*/  R2UR UR11, R12 ;  /* 0x000000000c0b72ca */ /* 0x000fe200000e0000 */
[----:B------:R-:W-:Y:S01]  /*6fb0*/  UMOV UR32, UR35 ;  /* 0x0000002300207c82 */ /* 0x000fe20008000000 */
[----:B------:R-:W-:Y:S01]  /*6fc0*/  @UP1 USHF.R.U32.HI UR32, URZ, UR13, UR23 ;  /* 0x0000000d3f201299 */ /* 0x000fe20008011617 */
[----:B------:R-:W-:Y:S01]  /*6fd0*/  R2UR UR10, R14 ;  /* 0x000000000e0a72ca */ /* 0x000fe200000e0000 */
[----:B------:R-:W-:Y:S01]  /*6fe0*/  UIADD3 UR9, UR8, 0x30000, URZ ;  /* 0x0003000008097890 */ /* 0x000fe2000fffe03f */
[----:B------:R-:W-:Y:S01]  /*6ff0*/  ULDC UR23, c[0x0][0x398] ;  /* 0x0000e60000177ab9 */ /* 0x000fe20000000800 */
[----:B------:R-:W-:Y:S01]  /*7000*/  @UP0 ULDC UR4, c[0x0][0x384] ;  /* 0x0000e10000040ab9 */ /* 0x000fe20000000800 */
[----:B------:R-:W-:Y:S01]  /*7010*/  UISETP.NE.AND UP2, UPT, UR23, 0x1, UPT ;  /* 0x000000011700788c */ /* 0x000fe2000bf45270 */
[----:B------:R-:W-:Y:S01]  /*7020*/  UMOV UR45, UR24 ;  /* 0x00000018002d7c82 */ /* 0x000fe20008000000 */
[----:B------:R-:W-:-:S04]  /*7030*/  UIMAD.WIDE.U32 UR4, UR61, UR4, URZ ;  /* 0x000000043d0472a5 */ /* 0x000fc8000f8e003f */
[----:B------:R-:W-:Y:S01]  /*7040*/  ULEA UR8, UR11, UR12, 0xf ;  /* 0x0000000c0b087291 */ /* 0x000fe2000f8e783f */
[----:B0-----:R-:W-:Y:S01]  /*7050*/  IMAD R7, R13, R16, R7 ;  /* 0x000000100d077224 */ /* 0x001fe200078e0207 */
[----:B------:R-:W-:Y:S01]  /*7060*/  UMOV UR14, UR18 ;  /* 0x00000012000e7c82 */ /* 0x000fe20008000000 */
[----:B------:R-:W-:Y:S01]  /*7070*/  IMAD R6, R15, UR59, R6 ;  /* 0x0000003b0f067c24 */ /* 0x000fe2000f8e0206 */
[----:B------:R-:W-:Y:S01]  /*7080*/  @UP0 ULDC UR21, c[0x0][0x388] ;  /* 0x0000e20000150ab9 */ /* 0x000fe20000000800 */
[----:B------:R-:W-:Y:S01]  /*7090*/  @UP2 ULDC UR12, c[0x0][0x39c] ;  /* 0x0000e700000c2ab9 */ /* 0x000fe20000000800 */
[----:B------:R-:W-:Y:S01]  /*70a0*/  @UP2 ULDC UR24, c[0x0][0x3a0] ;  /* 0x0000e80000182ab9 */ /* 0x000fe20000000800 */
[----:B------:R-:W-:Y:S01]  /*70b0*/  UIMAD.WIDE.U32 UR12, UR18, UR12, URZ ;  /* 0x0000000c120c72a5 */ /* 0x000fe2000f8e003f */
[----:B------:R-:W-:Y:S01]  /*70c0*/  IMAD.U32 R6, R7, 0x20, R6 ;  /* 0x0000002007067824 */ /* 0x000fe200078e0006 */
[----:B------:R-:W-:Y:S01]  /*70d0*/  @UP2 ULDC UR22, c[0x0][0x39c] ;  /* 0x0000e70000162ab9 */ /* 0x000fe20000000800 */
[----:B------:R-:W-:Y:S01]  /*70e0*/  UIADD3 UR11, -UR20, URZ, URZ ;  /* 0x0000003f140b7290 */ /* 0x000fe2000fffe13f */
[----:B------:R-:W-:Y:S01]  /*70f0*/  R2UR UR59, R39 ;  /* 0x00000000273b72ca */ /* 0x000fe200000e0000 */
[----:B------:R-:W-:Y:S01]  /*7100*/  @UP2 USHF.R.U32.HI UR14, URZ, UR24, UR13 ;  /* 0x000000183f0e2299 */ /* 0x000fe2000801160d */
[----:B------:R-:W-:Y:S01]  /*7110*/  IMAD.U32 R6, R17, 0x400, R6 ;  /* 0x0000040011067824 */ /* 0x000fe200078e0006 */
[----:B------:R-:W-:Y:S01]  /*7120*/  UMOV UR40, UR61 ;  /* 0x0000003d00287c82 */ /* 0x000fe20008000000 */
[----:B------:R-:W-:-:S02]  /*7130*/  UIMAD.WIDE.U32 UR12, UR17, UR22, URZ ;  /* 0x00000016110c72a5 */ /* 0x000fc4000f8e003f */
[----:B------:R-:W-:Y:S02]  /*7140*/  @UP0 USHF.R.U32.HI UR40, URZ, UR21, UR5 ;  /* 0x000000153f280299 */ /* 0x000fe40008011605 */
[----:B------:R-:W-:Y:S01]  /*7150*/  UIMAD UR11, UR15, UR11, UR39 ;  /* 0x0000000b0f0b72a4 */ /* 0x000fe2000f8e0227 */
[----:B------:R-:W-:Y:S01]  /*7160*/  R2UR UR39, R6 ;  /* 0x00000000062772ca */ /* 0x000fe200000e0000 */
[----:B------:R-:W-:Y:S01]  /*7170*/  @UP2 ULDC UR21, c[0x0][0x3a0] ;  /* 0x0000e80000152ab9 */ /* 0x000fe20000000800 */
[----:B------:R-:W-:Y:S01]  /*7180*/  UMOV UR22, UR17 ;  /* 0x0000001100167c82 */ /* 0x000fe20008000000 */
[----:B------:R-:W-:Y:S01]  /*7190*/  @UP2 USHF.R.U32.HI UR22, URZ, UR21, UR13 ;  /* 0x000000153f162299 */ /* 0x000fe2000801160d */
[----:B------:R-:W-:Y:S01]  /*71a0*/  @UP1 ULDC.64 UR6, c[0x0][0x390] ;  /* 0x0000e40000061ab9 */ /* 0x000fe20000000a00 */
[----:B------:R-:W-:Y:S02]  /*71b0*/  UIADD3 UR21, -UR14, URZ, URZ ;  /* 0x0000003f0e157290 */ /* 0x000fe4000fffe13f */
[----:B------:R-:W-:-:S02]  /*71c0*/  UIMAD.WIDE.U32 UR4, UR40, UR6, URZ ;  /* 0x00000006280472a5 */ /* 0x000fc4000f8e003f */
[----:B------:R-:W-:Y:S02]  /*71d0*/  UIADD3 UR13, -UR18, URZ, URZ ;  /* 0x0000003f120d7290 */ /* 0x000fe4000fffe13f */
[----:B------:R-:W-:Y:S02]  /*71e0*/  UIMAD UR21, UR23, UR21, UR18 ;  /* 0x00000015171572a4 */ /* 0x000fe4000f8e0212 */
[----:B------:R-:W-:Y:S02]  /*71f0*/  UIADD3 UR24, -UR19, URZ, URZ ;  /* 0x0000003f13187290 */ /* 0x000fe4000fffe13f */
[----:B------:R-:W-:Y:S02]  /*7200*/  UIADD3 UR12, -UR17, URZ, URZ ;  /* 0x0000003f110c7290 */ /* 0x000fe4000fffe13f */
[----:B------:R-:W-:Y:S01]  /*7210*/  UIADD3 UR18, -UR22, URZ, URZ ;  /* 0x0000003f16127290 */ /* 0x000fe2000fffe13f */
[----:B------:R-:W-:Y:S01]  /*7220*/  UMOV UR38, UR40 ;  /* 0x0000002800267c82 */ /* 0x000fe20008000000 */
[----:B------:R-:W-:-:S02]  /*7230*/  UIMAD UR13, UR31, UR13, UR20 ;  /* 0x0000000d1f0d72a4 */ /* 0x000fc4000f8e0214 */
[----:B------:R-:W-:Y:S02]  /*7240*/  @UP1 USHF.R.U32.HI UR38, URZ, UR7, UR5 ;  /* 0x000000073f261299 */ /* 0x000fe40008011605 */
[----:B------:R-:W-:Y:S01]  /*7250*/  UIADD3 UR56, UP3, UR42, 0xf0, URZ ;  /* 0x000000f02a387890 */ /* 0x000fe2000ff7e03f */
[----:B------:R-:W-:Y:S01]  /*7260*/  ULDC.64 UR6, c[0x0][0x3f0] ;  /* 0x0000fc0000067ab9 */ /* 0x000fe20000000a00 */
[----:B------:R-:W-:Y:S01]  /*7270*/  ULDC.64 UR4, c[0x0][0x3c0] ;  /* 0x0000f00000047ab9 */ /* 0x000fe20000000a00 */
[----:B------:R-:W-:Y:S02]  /*7280*/  UIMAD UR24, UR15, UR24, UR25 ;  /* 0x000000180f1872a4 */ /* 0x000fe4000f8e0219 */
[----:B------:R-:W-:Y:S02]  /*7290*/  UIMAD UR20, UR31, UR12, UR19 ;  /* 0x0000000c1f1472a4 */ /* 0x000fe4000f8e0213 */
[----:B------:R-:W-:Y:S01]  /*72a0*/  UIMAD UR18, UR23, UR18, UR17 ;  /* 0x00000012171272a4 */ /* 0x000fe2000f8e0211 */
[----:B------:R-:W-:Y:S01]  /*72b0*/  ULDC UR47, c[0x0][0x3ec] ;  /* 0x0000fb00002f7ab9 */ /* 0x000fe20000000800 */
[----:B------:R-:W-:-:S02]  /*72c0*/  UIMAD UR12, UR13, UR5, UR6 ;  /* 0x000000050d0c72a4 */ /* 0x000fc4000f8e0206 */
[----:B------:R-:W-:Y:S02]  /*72d0*/  USHF.L.U32 UR10, UR10, 0x6, URZ ;  /* 0x000000060a0a7899 */ /* 0x000fe4000800063f */
[----:B------:R-:W-:Y:S02]  /*72e0*/  UIADD3.X UR57, URZ, UR43, URZ, UP3, !UPT ;  /* 0x0000002b3f397290 */ /* 0x000fe40009ffe43f */
[----:B------:R-:W-:Y:S02]  /*72f0*/  UIMAD UR11, UR11, UR4, UR47 ;  /* 0x000000040b0b72a4 */ /* 0x000fe4000f8e022f */
[----:B------:R-:W-:Y:S01]  /*7300*/  UIMAD UR13, UR21, UR58, UR7 ;  /* 0x0000003a150d72a4 */ /* 0x000fe2000f8e0207 */
[----:B------:R-:W-:Y:S01]  /*7310*/  IMAD.U32 R53, RZ, RZ, UR10 ;  /* 0x0000000aff357e24 */ /* 0x000fe2000f8e00ff */
[----:B------:R-:W-:Y:S02]  /*7320*/  UPRMT UR39, UR39, 0x5410, URZ ;  /* 0x0000541027277896 */ /* 0x000fe4000800003f */
[----:B------:R-:W-:-:S02]  /*7330*/  UIADD3 UR16, UR8, 0x800, URZ ;  /* 0x0000080008107890 */ /* 0x000fc4000fffe03f */
[----:B------:R-:W-:Y:S02]  /*7340*/  UIMAD UR19, UR24, UR4, UR47 ;  /* 0x00000004181372a4 */ /* 0x000fe4000f8e022f */
[----:B------:R-:W-:Y:S02]  /*7350*/  UIMAD UR20, UR20, UR5, UR6 ;  /* 0x00000005141472a4 */ /* 0x000fe4000f8e0206 */
[----:B------:R-:W-:Y:S01]  /*7360*/  UIMAD UR21, UR18, UR58, UR7 ;  /* 0x0000003a121572a4 */ /* 0x000fe2000f8e0207 */
[----:B------:R0:W-:Y:S01]  /*7370*/  UTMALDG.5D.IM2COL [UR8], [UR56], UR39 ;  /* 0x00000008380073b4 */ /* 0x0001e20008060027 */
[----:B------:R-:W-:Y:S01]  /*7380*/  UMOV UR17, UR9 ;  /* 0x0000000900117c82 */ /* 0x000fe20008000000 */
[----:B------:R-:W-:Y:S01]  /*7390*/  UMOV UR18, UR10 ;  /* 0x0000000a00127c82 */ /* 0x000fe20008000000 */
[----:B------:R-:W-:Y:S01]  /*73a0*/  @UP0 ULDC UR24, c[0x0][0x384] ;  /* 0x0000e10000180ab9 */ /* 0x000fe20000000800 */
[----:B------:R-:W-:Y:S01]  /*73b0*/  @UP0 ULDC UR46, c[0x0][0x384] ;  /* 0x0000e100002e0ab9 */ /* 0x000fe20000000800 */
[----:B------:R-:W-:Y:S01]  /*73c0*/  @UP2 ULDC UR43, c[0x0][0x39c] ;  /* 0x0000e700002b2ab9 */ /* 0x000fe20000000800 */
[----:B------:R-:W-:Y:S01]  /*73d0*/  @UP2 ULDC UR42, c[0x0][0x3a0] ;  /* 0x0000e800002a2ab9 */ /* 0x000fe20000000800 */
[----:B------:R-:W-:Y:S01]  /*73e0*/  UMOV UR44, UR60 ;  /* 0x0000003c002c7c82 */ /* 0x000fe20008000000 */
[----:B------:R1:W-:Y:S01]  /*73f0*/  UTMALDG.5D.IM2COL [UR16], [UR56], UR39 ;  /* 0x00000010380073b4 */ /* 0x0003e20008060027 */
[----:B0-----:R-:W-:Y:S01]  /*7400*/  UIMAD.WIDE.U32 UR12, UR60, UR24, URZ ;  /* 0x000000183c0c72a5 */ /* 0x001fe2000f8e003f */
[----:B------:R-:W-:Y:S01]  /*7410*/  @UP0 ULDC UR14, c[0x0][0x388] ;  /* 0x0000e200000e0ab9 */ /* 0x000fe20000000800 */
[----:B------:R-:W-:Y:S01]  /*7420*/  @UP0 ULDC UR11, c[0x0][0x388] ;  /* 0x0000e200000b0ab9 */ /* 0x000fe20000000800 */
[----:B------:R-:W-:Y:S01]  /*7430*/  @UP1 ULDC.64 UR24, c[0x0][0x390] ;  /* 0x0000e40000181ab9 */ /* 0x000fe20000000a00 */
[----:B-1----:R-:W-:Y:S01]  /*7440*/  UIMAD.WIDE.U32 UR16, UR59, UR46, URZ ;  /* 0x0000002e3b1072a5 */ /* 0x002fe2000f8e003f */
[----:B------:R-:W-:Y:S01]  /*7450*/  R2UR UR59, R31 ;  /* 0x000000001f3b72ca */ /* 0x000fe200000e0000 */
[----:B------:R-:W-:-:S02]  /*7460*/  UIMAD.WIDE.U32 UR18, UR30, UR43, URZ ;  /* 0x0000002b1e1272a5 */ /* 0x000fc4000f8e003f */
[----:B------:R-:W-:Y:S01]  /*7470*/  UMOV UR22, UR30 ;  /* 0x0000001e00167c82 */ /* 0x000fe20008000000 */
[----:B------:R-:W-:Y:S01]  /*7480*/  @UP0 UMOV UR46, UR13 ;  /* 0x0000000d002e0c82 */ /* 0x000fe20008000000 */
[----:B------:R-:W-:Y:S02]  /*7490*/  @UP2 USHF.R.U32.HI UR22, URZ, UR42, UR19 ;  /* 0x0000002a3f162299 */ /* 0x000fe40008011613 */
[----:B------:R-:W-:Y:S02]  /*74a0*/  @UP0 USHF.R.U32.HI UR44, URZ, UR14, UR46 ;  /* 0x0000000e3f2c0299 */ /* 0x000fe4000801162e */
[----:B------:R-:W-:Y:S02]  /*74b0*/  @UP0 USHF.R.U32.HI UR45, URZ, UR11, UR17 ;  /* 0x0000000b3f2d0299 */ /* 0x000fe40008011611 */
[----:B------:R-:W-:Y:S02]  /*74c0*/  UIADD3 UR11, -UR26, URZ, URZ ;  /* 0x0000003f1a0b7290 */ /* 0x000fe4000fffe13f */
[----:B------:R-:W-:-:S02]  /*74d0*/  UIADD3 UR14, -UR30, URZ, URZ ;  /* 0x0000003f1e0e7290 */ /* 0x000fc4000fffe13f */
[----:B------:R-:W-:Y:S02]  /*74e0*/  UIADD3 UR17, -UR22, URZ, URZ ;  /* 0x0000003f16117290 */ /* 0x000fe4000fffe13f */
[----:B------:R-:W-:Y:S02]  /*74f0*/  UIMAD UR19, UR15, UR11, UR59 ;  /* 0x0000000b0f1372a4 */ /* 0x000fe4000f8e023b */
[----:B------:R-:W-:Y:S02]  /*7500*/  UIMAD UR14, UR31, UR14, UR26 ;  /* 0x0000000e1f0e72a4 */ /* 0x000fe4000f8e021a */
[----:B------:R-:W-:Y:S02]  /*7510*/  UIMAD UR17, UR23, UR17, UR30 ;  /* 0x00000011171172a4 */ /* 0x000fe4000f8e021e */
[----:B------:R-:W-:Y:S02]  /*7520*/  UIMAD.WIDE.U32 UR42, UR44, UR24, URZ ;  /* 0x000000182c2a72a5 */ /* 0x000fe4000f8e003f */
[----:B------:R-:W-:-:S02]  /*7530*/  UIADD3 UR16, UR8, 0x1000, URZ ;  /* 0x0000100008107890 */ /* 0x000fc4000fffe03f */
[----:B------:R-:W-:Y:S02]  /*7540*/  UIMAD UR19, UR19, UR4, UR47 ;  /* 0x00000004131372a4 */ /* 0x000fe4000f8e022f */
[----:B------:R-:W-:Y:S01]  /*7550*/  UIMAD UR20, UR14, UR5, UR6 ;  /* 0x000000050e1472a4 */ /* 0x000fe2000f8e0206 */
[----:B------:R-:W-:Y:S01]  /*7560*/  R2UR UR42, R32 ;  /* 0x00000000202a72ca */ /* 0x000fe200000e0000 */
[----:B------:R-:W-:Y:S01]  /*7570*/  UIMAD UR21, UR17, UR58, UR7 ;  /* 0x0000003a111572a4 */ /* 0x000fe2000f8e0207 */
[----:B------:R-:W-:Y:S02]  /*7580*/  @UP1 ULDC.64 UR12, c[0x0][0x390] ;  /* 0x0000e400000c1ab9 */ /* 0x000fe40000000a00 */
[----:B------:R-:W-:Y:S01]  /*7590*/  UMOV UR17, UR9 ;  /* 0x0000000900117c82 */ /* 0x000fe20008000000 */
[----:B------:R-:W-:Y:S01]  /*75a0*/  UMOV UR18, UR10 ;  /* 0x0000000a00127c82 */ /* 0x000fe20008000000 */
[----:B------:R-:W-:Y:S01]  /*75b0*/  UIMAD.WIDE.U32 UR46, UR45, UR12, URZ ;  /* 0x0000000c2d2e72a5 */ /* 0x000fe2000f8e003f */
[----:B------:R-:W-:Y:S01]  /*75c0*/  @UP2 ULDC UR24, c[0x0][0x39c] ;  /* 0x0000e70000182ab9 */ /* 0x000fe20000000800 */
[----:B------:R-:W-:-:S02]  /*75d0*/  @UP2 ULDC UR26, c[0x0][0x39c] ;  /* 0x0000e700001a2ab9 */ /* 0x000fc40000000800 */
[----:B------:R0:W-:Y:S01]  /*75e0*/  UTMALDG.5D.IM2COL [UR16], [UR56], UR39 ;  /* 0x00000010380073b4 */ /* 0x0001e20008060027 */
[----:B------:R-:W-:Y:S01]  /*75f0*/  @UP2 ULDC UR14, c[0x0][0x3a0] ;  /* 0x0000e800000e2ab9 */ /* 0x000fe20000000800 */
[----:B------:R-:W-:Y:S01]  /*7600*/  UMOV UR12, UR45 ;  /* 0x0000002d000c7c82 */ /* 0x000fe20008000000 */
[----:B------:R-:W-:Y:S01]  /*7610*/  UMOV UR30, UR29 ;  /* 0x0000001d001e7c82 */ /* 0x000fe20008000000 */
[----:B------:R-:W-:Y:S01]  /*7620*/  @UP1 USHF.R.U32.HI UR12, URZ, UR13, UR47 ;  /* 0x0000000d3f0c1299 */ /* 0x000fe2000801162f */
[----:B------:R-:W-:Y:S01]  /*7630*/  R2UR UR47, R33 ;  /* 0x00000000212f72ca */ /* 0x000fe200000e0000 */
[----:B------:R-:W-:Y:S01]  /*7640*/  UMOV UR11, UR44 ;  /* 0x0000002c000b7c82 */ /* 0x000fe20008000000 */
[----:B------:R-:W-:Y:S01]  /*7650*/  @UP2 ULDC UR13, c[0x0][0x3a0] ;  /* 0x0000e800000d2ab9 */ /* 0x000fe20000000800 */
[----:B------:R-:W-:Y:S01]  /*7660*/  @UP1 USHF.R.U32.HI UR11, URZ, UR25, UR43 ;  /* 0x000000193f0b1299 */ /* 0x000fe2000801162b */
[----:B------:R-:W-:Y:S02]  /*7670*/  R2UR UR46, R35 ;  /* 0x00000000232e72ca */ /* 0x000fe400000e0000 */
[----:B------:R-:W-:Y:S01]  /*7680*/  ULDC UR43, c[0x0][0x3ec] ;  /* 0x0000fb00002b7ab9 */ /* 0x000fe20000000800 */
[----:B------:R-:W-:Y:S01]  /*7690*/  UMOV UR25, UR9 ;  /* 0x0000000900197c82 */ /* 0x000fe20008000000 */
[----:B------:R-:W-:-:S05]  /*76a0*/  MOV R17, UR42 ;  /* 0x0000002a00117c02 */ /* 0x000fca0008000f00 */
[----:B------:R-:W-:Y:S01]  /*76b0*/  MOV R6, UR47 ;  /* 0x0000002f00067c02 */ /* 0x000fe20008000f00 */
[----:B0-----:R-:W-:Y:S02]  /*76c0*/  UIMAD.WIDE.U32 UR18, UR29, UR24, URZ ;  /* 0x000000181d1272a5 */ /* 0x001fe4000f8e003f */
[----:B------:R-:W-:Y:S02]  /*76d0*/  UIMAD.WIDE.U32 UR16, UR28, UR26, URZ ;  /* 0x0000001a1c1072a5 */ /* 0x000fe4000f8e003f */
[----:B------:R-:W-:Y:S02]  /*76e0*/  @UP2 USHF.R.U32.HI UR30, URZ, UR14, UR19 ;  /* 0x0000000e3f1e2299 */ /* 0x000fe40008011613 */
[----:B------:R-:W-:Y:S01]  /*76f0*/  UIADD3 UR14, -UR27, URZ, URZ ;  /* 0x0000003f1b0e7290 */ /* 0x000fe2000fffe13f */
[----:B------:R-:W-:Y:S01]  /*7700*/  UMOV UR22, UR28 ;  /* 0x0000001c00167c82 */ /* 0x000fe20008000000 */
[----:B------:R-:W-:Y:S02]  /*7710*/  @UP2 USHF.R.U32.HI UR22, URZ, UR13, UR17 ;  /* 0x0000000d3f162299 */ /* 0x000fe40008011611 */
[----:B------:R-:W-:-:S02]  /*7720*/  UIADD3 UR13, -UR29, URZ, URZ ;  /* 0x0000003f1d0d7290 */ /* 0x000fc4000fffe13f */
[----:B------:R-:W-:Y:S02]  /*7730*/  UIADD3 UR16, -UR30, URZ, URZ ;  /* 0x0000003f1e107290 */ /* 0x000fe4000fffe13f */
[----:B------:R-:W-:Y:S02]  /*7740*/  UIMAD UR14, UR15, UR14, UR42 ;  /* 0x0000000e0f0e72a4 */ /* 0x000fe4000f8e022a */
[----:B------:R-:W-:Y:S02]  /*7750*/  UIMAD UR13, UR31, UR13, UR27 ;  /* 0x0000000d1f0d72a4 */ /* 0x000fe4000f8e021b */
[----:B------:R-:W-:Y:S02]  /*7760*/  UIMAD UR29, UR23, UR16, UR29 ;  /* 0x00000010171d72a4 */ /* 0x000fe4000f8e021d */
[----:B------:R-:W-:Y:S02]  /*7770*/  UIMAD UR27, UR14, UR4, UR43 ;  /* 0x000000040e1b72a4 */ /* 0x000fe4000f8e022b */
[----:B------:R-:W-:-:S02]  /*7780*/  UIADD3 UR21, -UR22, URZ, URZ ;  /* 0x0000003f16157290 */ /* 0x000fc4000fffe13f */
[----:B------:R-:W-:Y:S02]  /*7790*/  UIADD3 UR16, -UR41, URZ, URZ ;  /* 0x0000003f29107290 */ /* 0x000fe4000fffe13f */
[----:B------:R-:W-:Y:S02]  /*77a0*/  UIADD3 UR14, -UR28, URZ, URZ ;  /* 0x0000003f1c0e7290 */ /* 0x000fe4000fffe13f */
[----:B------:R-:W-:Y:S02]  /*77b0*/  UIMAD UR21, UR23, UR21, UR28 ;  /* 0x00000015171572a4 */ /* 0x000fe4000f8e021c */
[----:B------:R-:W-:Y:S01]  /*77c0*/  UIMAD UR19, UR15, UR16, UR47 ;  /* 0x000000100f1372a4 */ /* 0x000fe2000f8e022f */
[----:B------:R-:W-:Y:S01]  /*77d0*/  R2UR UR47, R6 ;  /* 0x00000000062f72ca */ /* 0x000fe200000e0000 */
[----:B------:R-:W-:Y:S01]  /*77e0*/  UIMAD UR14, UR31, UR14, UR41 ;  /* 0x0000000e1f0e72a4 */ /* 0x000fe2000f8e0229 */
[----:B------:R-:W-:Y:S01]  /*77f0*/  R2UR UR41, R34 ;  /* 0x00000000222972ca */ /* 0x000fe200000e0000 */
[----:B------:R-:W-:-:S02]  /*7800*/  UIADD3 UR24, UR8, 0x1800, URZ ;  /* 0x0000180008187890 */ /* 0x000fc4000fffe03f */
[----:B------:R-:W-:Y:S02]  /*7810*/  UIMAD UR28, UR13, UR5, UR6 ;  /* 0x000000050d1c72a4 */ /* 0x000fe4000f8e0206 */
[----:B------:R-:W-:Y:S02]  /*7820*/  UIMAD UR29, UR29, UR58, UR7 ;  /* 0x0000003a1d1d72a4 */ /* 0x000fe4000f8e0207 */
[----:B------:R-:W-:Y:S02]  /*7830*/  UIADD3 UR16, UR8, 0x2000, URZ ;  /* 0x0000200008107890 */ /* 0x000fe4000fffe03f */
[----:B------:R-:W-:Y:S02]  /*7840*/  UIMAD UR19, UR19, UR4, UR43 ;  /* 0x00000004131372a4 */ /* 0x000fe4000f8e022b */
[----:B------:R-:W-:Y:S02]  /*7850*/  UIMAD UR20, UR14, UR5, UR6 ;  /* 0x000000050e1472a4 */ /* 0x000fe4000f8e0206 */
[----:B------:R-:W-:Y:S01]  /*7860*/  UIMAD UR21, UR21, UR58, UR7 ;  /* 0x0000003a151572a4 */ /* 0x000fe2000f8e0207 */
[----:B------:R-:W-:Y:S01]  /*7870*/  UMOV UR26, UR10 ;  /* 0x0000000a001a7c82 */ /* 0x000fe20008000000 */
[----:B------:R-:W-:Y:S01]  /*7880*/  UMOV UR17, UR9 ;  /* 0x0000000900117c82 */ /* 0x000fe20008000000 */
[----:B------:R0:W-:Y:S01]  /*7890*/  UTMALDG.5D.IM2COL [UR24], [UR56], UR39 ;  /* 0x00000018380073b4 */ /* 0x0001e20008060027 */
[----:B------:R-:W-:Y:S01]  /*78a0*/  UMOV UR18, UR10 ;  /* 0x0000000a00127c82 */ /* 0x000fe20008000000 */
[----:B------:R-:W-:Y:S01]  /*78b0*/  @UP2 ULDC UR14, c[0x0][0x3a0] ;  /* 0x0000e800000e2ab9 */ /* 0x000fe20000000800 */
[----:B------:R-:W-:Y:S01]  /*78c0*/  @UP2 ULDC UR13, c[0x0][0x3a0] ;  /* 0x0000e800000d2ab9 */ /* 0x000fe20000000800 */
[----:B------:R-:W-:-:S02]  /*78d0*/  UIADD3 UR42, UR10, 0x20, URZ ;  /* 0x000000200a2a7890 */ /* 0x000fc4000fffe03f */
[----:B------:R1:W-:Y:S01]  /*78e0*/  UTMALDG.5D.IM2COL [UR16], [UR56], UR39 ;  /* 0x00000010380073b4 */ /* 0x0003e20008060027 */
[----:B0-----:R-:W-:Y:S01]  /*78f0*/  @UP2 ULDC UR25, c[0x0][0x39c] ;  /* 0x0000e70000192ab9 */ /* 0x001fe20000000800 */
[----:B------:R-:W-:Y:S01]  /*7900*/  @UP2 ULDC UR26, c[0x0][0x39c] ;  /* 0x0000e700001a2ab9 */ /* 0x000fe20000000800 */
[----:B------:R-:W-:Y:S01]  /*7910*/  UMOV UR30, UR33 ;  /* 0x00000021001e7c82 */ /* 0x000fe20008000000 */
[----:B------:R-:W-:Y:S02]  /*7920*/  UIADD3 UR24, UR8, 0x2800, URZ ;  /* 0x0000280008187890 */ /* 0x000fe4000fffe03f */
[----:B-1----:R-:W-:Y:S02]  /*7930*/  UIMAD.WIDE.U32 UR18, UR33, UR25, URZ ;  /* 0x00000019211272a5 */ /* 0x002fe4000f8e003f */
[----:B------:R-:W-:Y:S02]  /*7940*/  UIMAD.WIDE.U32 UR16, UR32, UR26, URZ ;  /* 0x0000001a201072a5 */ /* 0x000fe4000f8e003f */
[----:B------:R-:W-:Y:S01]  /*7950*/  UMOV UR22, UR32 ;  /* 0x0000002000167c82 */ /* 0x000fe20008000000 */
[----:B------:R-:W-:-:S02]  /*7960*/  UIADD3 UR20, -UR34, URZ, URZ ;  /* 0x0000003f22147290 */ /* 0x000fc4000fffe13f */
[----:B------:R-:W-:Y:S01]  /*7970*/  @UP2 UMOV UR26, UR19 ;  /* 0x00000013001a2c82 */ /* 0x000fe20008000000 */
[----:B------:R-:W-:Y:S02]  /*7980*/  @UP2 USHF.R.U32.HI UR22, URZ, UR13, UR17 ;  /* 0x0000000d3f162299 */ /* 0x000fe40008011611 */
[----:B------:R-:W-:Y:S02]  /*7990*/  @UP2 USHF.R.U32.HI UR30, URZ, UR14, UR26 ;  /* 0x0000000e3f1e2299 */ /* 0x000fe4000801161a */
[----:B------:R-:W-:Y:S02]  /*79a0*/  UIADD3 UR14, -UR35, URZ, URZ ;  /* 0x0000003f230e7290 */ /* 0x000fe4000fffe13f */
[----:B------:R-:W-:Y:S02]  /*79b0*/  UIADD3 UR13, -UR33, URZ, URZ ;  /* 0x0000003f210d7290 */ /* 0x000fe4000fffe13f */
[----:B------:R-:W-:Y:S01]  /*79c0*/  UIMAD UR14, UR15, UR14, UR46 ;  /* 0x0000000e0f0e72a4 */ /* 0x000fe2000f8e022e */
[----:B------:R-:W-:Y:S01]  /*79d0*/  R2UR UR46, R41 ;  /* 0x00000000292e72ca */ /* 0x000fe200000e0000 */
[----:B------:R-:W-:-:S02]  /*79e0*/  UIADD3 UR17, -UR30, URZ, URZ ;  /* 0x0000003f1e117290 */ /* 0x000fc4000fffe13f */
[----:B------:R-:W-:Y:S02]  /*79f0*/  UIMAD UR19, UR14, UR4, UR43 ;  /* 0x000000040e1372a4 */ /* 0x000fe4000f8e022b */
[----:B------:R-:W-:Y:S02]  /*7a00*/  UIMAD UR28, UR31, UR13, UR34 ;  /* 0x0000000d1f1c72a4 */ /* 0x000fe4000f8e0222 */
[----:B------:R-:W-:Y:S01]  /*7a10*/  UIMAD UR20, UR15, UR20, UR41 ;  /* 0x000000140f1472a4 */ /* 0x000fe2000f8e0229 */
[----:B------:R-:W-:Y:S01]  /*7a20*/  R2UR UR41, R37 ;  /* 0x00000000252972ca */ /* 0x000fe200000e0000 */
[----:B------:R-:W-:Y:S01]  /*7a30*/  UIMAD UR17, UR23, UR17, UR33 ;  /* 0x00000011171172a4 */ /* 0x000fe2000f8e0221 */
[----:B------:R-:W-:Y:S01]  /*7a40*/  R2UR UR33, R38 ;  /* 0x00000000262172ca */ /* 0x000fe200000e0000 */
[----:B------:R-:W-:Y:S02]  /*7a50*/  UIADD3 UR13, -UR32, URZ, URZ ;  /* 0x0000003f200d7290 */ /* 0x000fe4000fffe13f */
[----:B------:R-:W-:Y:S01]  /*7a60*/  UIADD3 UR14, -UR22, URZ, URZ ;  /* 0x0000003f160e7290 */ /* 0x000fe2000fffe13f */
[----:B------:R-:W-:Y:S01]  /*7a70*/  MOV R7, UR46 ;  /* 0x0000002e00077c02 */ /* 0x000fe20008000f00 */
[----:B------:R-:W-:Y:S01]  /*7a80*/  UIMAD UR27, UR20, UR4, UR43 ;  /* 0x00000004141b72a4 */ /* 0x000fe2000f8e022b */
[----:B------:R-:W-:Y:S01]  /*7a90*/  R2UR UR43, R36 ;  /* 0x00000000242b72ca */ /* 0x000fe200000e0000 */
[----:B------:R-:W-:-:S02]  /*7aa0*/  UIMAD UR28, UR28, UR5, UR6 ;  /* 0x000000051c1c72a4 */ /* 0x000fc4000f8e0206 */
[----:B------:R-:W-:Y:S02]  /*7ab0*/  UIMAD UR29, UR17, UR58, UR7 ;  /* 0x0000003a111d72a4 */ /* 0x000fe4000f8e0207 */
[----:B------:R-:W-:Y:S02]  /*7ac0*/  UIMAD UR13, UR31, UR13, UR35 ;  /* 0x0000000d1f0d72a4 */ /* 0x000fe4000f8e0223 */
[----:B------:R-:W-:Y:S02]  /*7ad0*/  UIMAD UR14, UR23, UR14, UR32 ;  /* 0x0000000e170e72a4 */ /* 0x000fe4000f8e0220 */
[----:B------:R-:W-:Y:S02]  /*7ae0*/  UIADD3 UR16, UR8, 0x3000, URZ ;  /* 0x0000300008107890 */ /* 0x000fe4000fffe03f */
[----:B------:R-:W-:Y:S02]  /*7af0*/  UIMAD UR20, UR13, UR5, UR6 ;  /* 0x000000050d1472a4 */ /* 0x000fe4000f8e0206 */
[----:B------:R-:W-:Y:S01]  /*7b00*/  UIMAD UR21, UR14, UR58, UR7 ;  /* 0x0000003a0e1572a4 */ /* 0x000fe2000f8e0207 */
[----:B------:R-:W-:Y:S01]  /*7b10*/  UMOV UR25, UR9 ;  /* 0x0000000900197c82 */ /* 0x000fe20008000000 */
[----:B------:R-:W-:Y:S01]  /*7b20*/  UMOV UR26, UR10 ;  /* 0x0000000a001a7c82 */ /* 0x000fe20008000000 */
[----:B------:R-:W-:Y:S01]  /*7b30*/  UMOV UR17, UR9 ;  /* 0x0000000900117c82 */ /* 0x000fe20008000000 */
[----:B------:R0:W-:Y:S01]  /*7b40*/  UTMALDG.5D.IM2COL [UR24], [UR56], UR39 ;  /* 0x00000018380073b4 */ /* 0x0001e20008060027 */
[----:B------:R-:W-:Y:S01]  /*7b50*/  UMOV UR18, UR10 ;  /* 0x0000000a00127c82 */ /* 0x000fe20008000000 */
[----:B------:R-:W-:Y:S01]  /*7b60*/  @UP2 ULDC UR14, c[0x0][0x3a0] ;  /* 0x0000e800000e2ab9 */ /* 0x000fe20000000800 */
[----:B------:R-:W-:Y:S01]  /*7b70*/  ULDC UR35, c[0x0][0x3ec] ;  /* 0x0000fb0000237ab9 */ /* 0x000fe20000000800 */
[----:B------:R-:W-:Y:S01]  /*7b80*/  @UP2 ULDC UR13, c[0x0][0x3a0] ;  /* 0x0000e800000d2ab9 */ /* 0x000fe20000000800 */
[----:B------:R-:W-:Y:S01]  /*7b90*/  @UP0 ULDC UR32, c[0x0][0x384] ;  /* 0x0000e10000200ab9 */ /* 0x000fe20000000800 */
[----:B------:R1:W-:Y:S01]  /*7ba0*/  UTMALDG.5D.IM2COL [UR16], [UR56], UR39 ;  /* 0x00000010380073b4 */ /* 0x0003e20008060027 */
[----:B0-----:R-:W-:Y:S01]  /*7bb0*/  UIADD3 UR30, -UR37, URZ, URZ ;  /* 0x0000003f251e7290 */ /* 0x001fe2000fffe13f */
[----:B------:R-:W-:Y:S01]  /*7bc0*/  @UP2 ULDC UR28, c[0x0][0x39c] ;  /* 0x0000e700001c2ab9 */ /* 0x000fe20000000800 */
[----:B------:R-:W-:Y:S01]  /*7bd0*/  @UP2 ULDC UR27, c[0x0][0x39c] ;  /* 0x0000e700001b2ab9 */ /* 0x000fe20000000800 */
[----:B------:R-:W-:-:S02]  /*7be0*/  UIADD3 UR29, -UR40, URZ, URZ ;  /* 0x0000003f281d7290 */ /* 0x000fc4000fffe13f */
[----:B------:R-:W-:Y:S02]  /*7bf0*/  UIADD3 UR24, UR8, 0x3800, URZ ;  /* 0x0000380008187890 */ /* 0x000fe4000fffe03f */
[----:B-1----:R-:W-:Y:S02]  /*7c00*/  UIMAD.WIDE.U32 UR18, UR36, UR28, URZ ;  /* 0x0000001c241272a5 */ /* 0x002fe4000f8e003f */
[----:B------:R-:W-:Y:S01]  /*7c10*/  UIMAD UR22, UR15, UR30, UR43 ;  /* 0x0000001e0f1672a4 */ /* 0x000fe2000f8e022b */
[----:B------:R-:W-:Y:S01]  /*7c20*/  R2UR UR43, R42 ;  /* 0x000000002a2b72ca */ /* 0x000fe200000e0000 */
[----:B------:R-:W-:Y:S01]  /*7c30*/  UIMAD.WIDE.U32 UR20, UR38, UR27, URZ ;  /* 0x0000001b261472a5 */ /* 0x000fe2000f8e003f */
[----:B------:R-:W-:Y:S01]  /*7c40*/  UMOV UR30, UR36 ;  /* 0x00000024001e7c82 */ /* 0x000fe20008000000 */
[----:B------:R-:W-:Y:S02]  /*7c50*/  @UP2 USHF.R.U32.HI UR30, URZ, UR14, UR19 ;  /* 0x0000000e3f1e2299 */ /* 0x000fe40008011613 */
[----:B------:R-:W-:-:S02]  /*7c60*/  UIADD3 UR14, -UR36, URZ, URZ ;  /* 0x0000003f240e7290 */ /* 0x000fc4000fffe13f */
[----:B------:R-:W-:Y:S02]  /*7c70*/  UIMAD UR27, UR22, UR4, UR35 ;  /* 0x00000004161b72a4 */ /* 0x000fe4000f8e0223 */
[----:B------:R-:W-:Y:S01]  /*7c80*/  UIMAD UR14, UR31, UR14, UR37 ;  /* 0x0000000e1f0e72a4 */ /* 0x000fe2000f8e0225 */
[----:B------:R-:W-:Y:S01]  /*7c90*/  R2UR UR37, R39 ;  /* 0x00000000272572ca */ /* 0x000fe200000e0000 */
[----:B------:R-:W-:Y:S01]  /*7ca0*/  UMOV UR22, UR38 ;  /* 0x0000002600167c82 */ /* 0x000fe20008000000 */
[----:B------:R-:W-:Y:S01]  /*7cb0*/  @UP2 USHF.R.U32.HI UR22, URZ, UR13, UR21 ;  /* 0x0000000d3f162299 */ /* 0x000fe20008011615 */
[----:B------:R-:W-:Y:S01]  /*7cc0*/  MOV R16, UR43 ;  /* 0x0000002b00107c02 */ /* 0x000fe20008000f00 */
[----:B------:R-:W-:Y:S01]  /*7cd0*/  UIMAD UR17, UR15, UR29, UR41 ;  /* 0x0000001d0f1172a4 */ /* 0x000fe2000f8e0229 */
[----:B------:R-:W-:Y:S01]  /*7ce0*/  R2UR UR41, R40 ;  /* 0x00000000282972ca */ /* 0x000fe200000e0000 */
[----:B------:R-:W-:Y:S02]  /*7cf0*/  UIADD3 UR29, -UR30, URZ, URZ ;  /* 0x0000003f1e1d7290 */ /* 0x000fe4000fffe13f */
[----:B------:R-:W-:-:S02]  /*7d00*/  UIMAD UR28, UR14, UR5, UR6 ;  /* 0x000000050e1c72a4 */ /* 0x000fc4000f8e0206 */
[----:B------:R-:W-:Y:S02]  /*7d10*/  UIADD3 UR13, -UR38, URZ, URZ ;  /* 0x0000003f260d7290 */ /* 0x000fe4000fffe13f */
[----:B------:R-:W-:Y:S02]  /*7d20*/  UIADD3 UR14, -UR22, URZ, URZ ;  /* 0x0000003f160e7290 */ /* 0x000fe4000fffe13f */
[----:B------:R-:W-:Y:S01]  /*7d30*/  UIMAD UR29, UR23, UR29, UR36 ;  /* 0x0000001d171d72a4 */ /* 0x000fe2000f8e0224 */
[----:B------:R-:W-:Y:S01]  /*7d40*/  R2UR UR36, R40 ;  /* 0x00000000282472ca */ /* 0x000fe200000e0000 */
[----:B------:R-:W-:Y:S02]  /*7d50*/  UIMAD UR13, UR31, UR13, UR40 ;  /* 0x0000000d1f0d72a4 */ /* 0x000fe4000f8e0228 */
[----:B------:R-:W-:Y:S01]  /*7d60*/  UIMAD UR14, UR23, UR14, UR38 ;  /* 0x0000000e170e72a4 */ /* 0x000fe2000f8e0226 */
[----:B------:R-:W-:Y:S01]  /*7d70*/  R2UR UR38, R43 ;  /* 0x000000002b2672ca */ /* 0x000fe200000e0000 */
[----:B------:R-:W-:Y:S01]  /*7d80*/  UIMAD UR29, UR29, UR58, UR7 ;  /* 0x0000003a1d1d72a4 */ /* 0x000fe2000f8e0207 */
[----:B------:R-:W-:Y:S01]  /*7d90*/  MOV R18, UR41 ;  /* 0x0000002900127c02 */ /* 0x000fe20008000f00 */
[----:B------:R-:W-:-:S02]  /*7da0*/  UIADD3 UR16, UR8, 0x4000, URZ ;  /* 0x0000400008107890 */ /* 0x000fc4000fffe03f */
[----:B------:R-:W-:Y:S02]  /*7db0*/  UIMAD UR19, UR17, UR4, UR35 ;  /* 0x00000004111372a4 */ /* 0x000fe4000f8e0223 */
[----:B------:R-:W-:Y:S02]  /*7dc0*/  UIMAD UR20, UR13, UR5, UR6 ;  /* 0x000000050d1472a4 */ /* 0x000fe4000f8e0206 */
[----:B------:R-:W-:Y:S01]  /*7dd0*/  UIMAD UR21, UR14, UR58, UR7 ;  /* 0x0000003a0e1572a4 */ /* 0x000fe2000f8e0207 */
[----:B------:R0:W-:Y:S01]  /*7de0*/  UTMALDG.5D.IM2COL [UR24], [UR56], UR39 ;  /* 0x00000018380073b4 */ /* 0x0001e20008060027 */
[----:B------:R-:W-:Y:S01]  /*7df0*/  UMOV UR17, UR9 ;  /* 0x0000000900117c82 */ /* 0x000fe20008000000 */
[----:B------:R-:W-:Y:S01]  /*7e00*/  UMOV UR18, UR10 ;  /* 0x0000000a00127c82 */ /* 0x000fe20008000000 */
[----:B------:R-:W-:Y:S01]  /*7e10*/  UMOV UR13, UR46 ;  /* 0x0000002e000d7c82 */ /* 0x000fe20008000000 */
[----:B------:R-:W-:Y:S01]  /*7e20*/  UMOV UR14, UR41 ;  /* 0x00000029000e7c82 */ /* 0x000fe20008000000 */
[----:B------:R-:W-:-:S03]  /*7e30*/  UIADD3 UR40, UR8, 0x400, URZ ;  /* 0x0000040008287890 */ /* 0x000fc6000fffe03f */
[----:B------:R1:W-:Y:S01]  /*7e40*/  UTMALDG.5D.IM2COL [UR16], [UR56], UR39 ;  /* 0x00000010380073b4 */ /* 0x0003e20008060027 */
[----:B0-----:R-:W-:Y:S01]  /*7e50*/  @UP2 ULDC UR29, c[0x0][0x39c] ;  /* 0x0000e700001d2ab9 */ /* 0x001fe20000000800 */
[----:B------:R-:W-:Y:S01]  /*7e60*/  @UP2 ULDC UR28, c[0x0][0x3a0] ;  /* 0x0000e800001c2ab9 */ /* 0x000fe20000000800 */
[----:B------:R-:W-:Y:S01]  /*7e70*/  @UP0 ULDC UR30, c[0x0][0x388] ;  /* 0x0000e200001e0ab9 */ /* 0x000fe20000000800 */
[----:B------:R-:W-:Y:S01]  /*7e80*/  @UP1 ULDC.64 UR24, c[0x0][0x390] ;  /* 0x0000e40000181ab9 */ /* 0x000fe20000000a00 */
[----:B------:R-:W-:Y:S01]  /*7e90*/  @UP1 ULDC.64 UR26, c[0x0][0x390] ;  /* 0x0000e400001a1ab9 */ /* 0x000fe20000000a00 */
[----:B-1----:R-:W-:Y:S01]  /*7ea0*/  UIMAD.WIDE.U32 UR16, UR41, UR32, URZ ;  /* 0x00000020291072a5 */ /* 0x002fe2000f8e003f */
[----:B------:R-:W-:Y:S02]  /*7eb0*/  @UP0 ULDC UR22, c[0x0][0x388] ;  /* 0x0000e20000160ab9 */ /* 0x000fe40000000800 */
[----:B------:R-:W-:Y:S01]  /*7ec0*/  @UP0 ULDC UR32, c[0x0][0x384] ;  /* 0x0000e10000200ab9 */ /* 0x000fe20000000800 */
[----:B------:R-:W-:-:S02]  /*7ed0*/  UIMAD.WIDE.U32 UR18, UR11, UR29, URZ ;  /* 0x0000001d0b1272a5 */ /* 0x000fc4000f8e003f */
[----:B------:R-:W-:Y:S02]  /*7ee0*/  UIMAD.WIDE.U32 UR20, UR46, UR32, URZ ;  /* 0x000000202e1472a5 */ /* 0x000fe4000f8e003f */
[----:B------:R-:W-:Y:S02]  /*7ef0*/  UIADD3 UR16, UR8, 0x4800, URZ ;  /* 0x0000480008107890 */ /* 0x000fe4000fffe03f */
[----:B------:R-:W-:Y:S01]  /*7f00*/  @UP0 USHF.R.U32.HI UR13, URZ, UR22, UR21 ;  /* 0x000000163f0d0299 */ /* 0x000fe20008011615 */
[----:B------:R-:W-:Y:S02]  /*7f10*/  @UP0 UMOV UR32, UR17 ;  /* 0x0000001100200c82 */ /* 0x000fe40008000000 */
[----:B------:R-:W-:Y:S01]  /*7f20*/  UMOV UR22, UR11 ;  /* 0x0000000b00167c82 */ /* 0x000fe20008000000 */
[----:B------:R-:W-:Y:S02]  /*7f30*/  @UP2 USHF.R.U32.HI UR22, URZ, UR28, UR19 ;  /* 0x0000001c3f162299 */ /* 0x000fe40008011613 */
[----:B------:R-:W-:-:S02]  /*7f40*/  UIADD3 UR17, -UR44, URZ, URZ ;  /* 0x0000003f2c117290 */ /* 0x000fc4000fffe13f */
[----:B------:R-:W-:Y:S02]  /*7f50*/  UIADD3 UR19, -UR11, URZ, URZ ;  /* 0x0000003f0b137290 */ /* 0x000fe4000fffe13f */
[----:B------:R-:W-:Y:S02]  /*7f60*/  UIADD3 UR18, -UR22, URZ, URZ ;  /* 0x0000003f16127290 */ /* 0x000fe4000fffe13f */
[----:B------:R-:W-:Y:S02]  /*7f70*/  UIMAD UR17, UR15, UR17, UR33 ;  /* 0x000000110f1172a4 */ /* 0x000fe4000f8e0221 */
[----:B------:R-:W-:Y:S02]  /*7f80*/  UIMAD UR20, UR31, UR19, UR44 ;  /* 0x000000131f1472a4 */ /* 0x000fe4000f8e022c */
[----:B------:R-:W-:Y:S02]  /*7f90*/  UIMAD UR18, UR23, UR18, UR11 ;  /* 0x00000012171272a4 */ /* 0x000fe4000f8e020b */
[----:B------:R-:W-:-:S02]  /*7fa0*/  UIMAD UR19, UR17, UR4, UR35 ;  /* 0x00000004111372a4 */ /* 0x000fc4000f8e0223 */
[----:B------:R-:W-:Y:S02]  /*7fb0*/  UIMAD UR20, UR20, UR5, UR6 ;  /* 0x00000005141472a4 */ /* 0x000fe4000f8e0206 */
[----:B------:R-:W-:Y:S02]  /*7fc0*/  UIMAD UR21, UR18, UR58, UR7 ;  /* 0x0000003a121572a4 */ /* 0x000fe4000f8e0207 */
[----:B------:R-:W-:Y:S01]  /*7fd0*/  @UP0 USHF.R.U32.HI UR14, URZ, UR30, UR32 ;  /* 0x0000001e3f0e0299 */ /* 0x000fe20008011620 */
[----:B------:R-:W-:Y:S01]  /*7fe0*/  UMOV UR17, UR9 ;  /* 0x0000000900117c82 */ /* 0x000fe20008000000 */
[----:B------:R-:W-:Y:S02]  /*7ff0*/  UMOV UR18, UR10 ;  /* 0x0000000a00127c82 */ /* 0x000fe40008000000 */
[----:B------:R-:W-:Y:S02]  /*8000*/  UIMAD.WIDE.U32 UR28, UR14, UR24, URZ ;  /* 0x000000180e1c72a5 */ /* 0x000fe4000f8e003f */
[----:B------:R-:W-:Y:S01]  /*8010*/  UIMAD.WIDE.U32 UR32, UR13, UR26, URZ ;  /* 0x0000001a0d2072a5 */ /* 0x000fe2000f8e003f */
[----:B------:R0:W-:Y:S01]  /*8020*/  UTMALDG.5D.IM2COL [UR16], [UR56], UR39 ;  /* 0x00000010380073b4 */ /* 0x0001e20008060027 */
[----:B------:R-:W-:Y:S01]  /*8030*/  UMOV UR34, UR14 ;  /* 0x0000000e00227c82 */ /* 0x000fe20008000000 */
[----:B------:R-:W-:Y:S01]  /*8040*/  @UP2 ULDC UR24, c[0x0][0x39c] ;  /* 0x0000e70000182ab9 */ /* 0x000fe20000000800 */
[----:B------:R-:W-:Y:S01]  /*8050*/  @UP1 USHF.R.U32.HI UR34, URZ, UR25, UR29 ;  /* 0x000000193f221299 */ /* 0x000fe2000801161d */
[----:B------:R-:W-:-:S02]  /*8060*/  @UP2 ULDC UR26, c[0x0][0x3a0] ;  /* 0x0000e800001a2ab9 */ /* 0x000fc40000000800 */
[----:B------:R-:W-:Y:S01]  /*8070*/  @UP2 ULDC UR25, c[0x0][0x39c] ;  /* 0x0000e70000192ab9 */ /* 0x000fe20000000800 */
[----:B------:R-:W-:Y:S01]  /*8080*/  UMOV UR30, UR12 ;  /* 0x0000000c001e7c82 */ /* 0x000fe20008000000 */
[----:B------:R-:W-:Y:S01]  /*8090*/  UMOV UR11, UR13 ;  /* 0x0000000d000b7c82 */ /* 0x000fe20008000000 */
[----:B------:R-:W-:Y:S01]  /*80a0*/  @UP1 USHF.R.U32.HI UR11, URZ, UR27, UR33 ;  /* 0x0000001b3f0b1299 */ /* 0x000fe20008011621 */
[----:B------:R-:W-:Y:S01]  /*80b0*/  R2UR UR33, R41 ;  /* 0x00000000292172ca */ /* 0x000fe200000e0000 */
[----:B------:R-:W-:Y:S01]  /*80c0*/  UIADD3 UR28, -UR12, URZ, URZ ;  /* 0x0000003f0c1c7290 */ /* 0x000fe2000fffe13f */
[----:B------:R-:W-:Y:S01]  /*80d0*/  @UP0 ULDC UR32, c[0x0][0x388] ;  /* 0x0000e20000200ab9 */ /* 0x000fe20000000800 */
[----:B------:R-:W-:Y:S02]  /*80e0*/  UMOV UR41, UR9 ;  /* 0x0000000900297c82 */ /* 0x000fe40008000000 */
[----:B------:R-:W-:-:S04]  /*80f0*/  UIMAD UR28, UR31, UR28, UR45 ;  /* 0x0000001c1f1c72a4 */ /* 0x000fc8000f8e022d */
[----:B------:R-:W-:Y:S02]  /*8100*/  UIMAD UR28, UR28, UR5, UR6 ;  /* 0x000000051c1c72a4 */ /* 0x000fe4000f8e0206 */
[----:B0-----:R-:W-:Y:S02]  /*8110*/  UIADD3 UR22, -UR14, URZ, URZ ;  /* 0x0000003f0e167290 */ /* 0x001fe4000fffe13f */
[----:B------:R-:W-:Y:S02]  /*8120*/  UIMAD.WIDE.U32 UR16, UR12, UR24, URZ ;  /* 0x000000180c1072a5 */ /* 0x000fe4000f8e003f */
[----:B------:R-:W-:Y:S02]  /*8130*/  UIADD3 UR20, -UR45, URZ, URZ ;  /* 0x0000003f2d147290 */ /* 0x000fe4000fffe13f */
[----:B------:R-:W-:Y:S02]  /*8140*/  UIMAD.WIDE.U32 UR18, UR34, UR25, URZ ;  /* 0x00000019221272a5 */ /* 0x000fe4000f8e003f */
[----:B------:R-:W-:Y:S01]  /*8150*/  @UP2 USHF.R.U32.HI UR30, URZ, UR26, UR17 ;  /* 0x0000001a3f1e2299 */ /* 0x000fe20008011611 */
[----:B------:R-:W-:Y:S01]  /*8160*/  @UP2 ULDC UR21, c[0x0][0x3a0] ;  /* 0x0000e80000152ab9 */ /* 0x000fe20000000800 */
[----:B------:R-:W-:-:S02]  /*8170*/  UIMAD UR17, UR15, UR22, UR36 ;  /* 0x000000160f1172a4 */ /* 0x000fc4000f8e0224 */
[----:B------:R-:W-:Y:S01]  /*8180*/  UIMAD UR20, UR15, UR20, UR37 ;  /* 0x000000140f1472a4 */ /* 0x000fe2000f8e0225 */
[----:B------:R-:W-:Y:S01]  /*8190*/  UMOV UR22, UR34 ;  /* 0x0000002200167c82 */ /* 0x000fe20008000000 */
[----:B------:R-:W-:Y:S02]  /*81a0*/  @UP2 USHF.R.U32.HI UR22, URZ, UR21, UR19 ;  /* 0x000000153f162299 */ /* 0x000fe40008011613 */
[----:B------:R-:W-:Y:S02]  /*81b0*/  UIMAD UR27, UR20, UR4, UR35 ;  /* 0x00000004141b72a4 */ /* 0x000fe4000f8e0223 */
[----:B------:R-:W-:Y:S02]  /*81c0*/  UIADD3 UR18, -UR30, URZ, URZ ;  /* 0x0000003f1e127290 */ /* 0x000fe4000fffe13f */
[----:B------:R-:W-:Y:S02]  /*81d0*/  UIADD3 UR20, -UR34, URZ, URZ ;  /* 0x0000003f22147290 */ /* 0x000fe4000fffe13f */
[----:B------:R-:W-:-:S02]  /*81e0*/  UIADD3 UR21, -UR22, URZ, URZ ;  /* 0x0000003f16157290 */ /* 0x000fc4000fffe13f */
[----:B------:R-:W-:Y:S02]  /*81f0*/  UIMAD UR18, UR23, UR18, UR12 ;  /* 0x00000012171272a4 */ /* 0x000fe4000f8e020c */
[----:B------:R-:W-:Y:S02]  /*8200*/  UIMAD UR20, UR31, UR20, UR14 ;  /* 0x000000141f1472a4 */ /* 0x000fe4000f8e020e */
[----:B------:R-:W-:Y:S02]  /*8210*/  UIMAD UR21, UR23, UR21, UR34 ;  /* 0x00000015171572a4 */ /* 0x000fe4000f8e0222 */
[----:B------:R-:W-:Y:S02]  /*8220*/  UIADD3 UR24, UR8, 0x5000, URZ ;  /* 0x0000500008187890 */ /* 0x000fe4000fffe03f */
[----:B------:R-:W-:Y:S02]  /*8230*/  UIMAD UR29, UR18, UR58, UR7 ;  /* 0x0000003a121d72a4 */ /* 0x000fe4000f8e0207 */
[----:B------:R-:W-:-:S02]  /*8240*/  UIADD3 UR16, UR8, 0x5800, URZ ;  /* 0x0000580008107890 */ /* 0x000fc4000fffe03f */
[----:B------:R-:W-:Y:S02]  /*8250*/  UIMAD UR19, UR17, UR4, UR35 ;  /* 0x00000004111372a4 */ /* 0x000fe4000f8e0223 */
[----:B------:R-:W-:Y:S02]  /*8260*/  UIMAD UR20, UR20, UR5, UR6 ;  /* 0x00000005141472a4 */ /* 0x000fe4000f8e0206 */
[----:B------:R-:W-:Y:S01]  /*8270*/  UIMAD UR21, UR21, UR58, UR7 ;  /* 0x0000003a151572a4 */ /* 0x000fe2000f8e0207 */
[----:B------:R-:W-:Y:S01]  /*8280*/  UMOV UR25, UR9 ;  /* 0x0000000900197c82 */ /* 0x000fe20008000000 */
[----:B------:R-:W-:Y:S01]  /*8290*/  UMOV UR26, UR10 ;  /* 0x0000000a001a7c82 */ /* 0x000fe20008000000 */
[----:B------:R-:W-:Y:S01]  /*82a0*/  UMOV UR17, UR9 ;  /* 0x0000000900117c82 */ /* 0x000fe20008000000 */
[----:B------:R-:W-:Y:S01]  /*82b0*/  UMOV UR18, UR10 ;  /* 0x0000000a00127c82 */ /* 0x000fe20008000000 */
[----:B------:R0:W-:Y:S01]  /*82c0*/  UTMALDG.5D.IM2COL [UR24], [UR56], UR39 ;  /* 0x00000018380073b4 */ /* 0x0001e20008060027 */
[----:B------:R-:W-:Y:S01]  /*82d0*/  @UP2 ULDC UR14, c[0x0][0x39c] ;  /* 0x0000e700000e2ab9 */ /* 0x000fe20000000800 */
[----:B------:R-:W-:Y:S01]  /*82e0*/  @UP0 ULDC UR12, c[0x0][0x384] ;  /* 0x0000e100000c0ab9 */ /* 0x000fe20000000800 */
[----:B------:R-:W-:Y:S01]  /*82f0*/  UMOV UR34, UR54 ;  /* 0x0000003600227c82 */ /* 0x000fe20008000000 */
[----:B------:R-:W-:Y:S01]  /*8300*/  @UP1 ULDC.64 UR36, c[0x0][0x390] ;  /* 0x0000e40000241ab9 */ /* 0x000fe20000000a00 */
[----:B------:R1:W-:Y:S01]  /*8310*/  UTMALDG.5D.IM2COL [UR16], [UR56], UR39 ;  /* 0x00000010380073b4 */ /* 0x0003e20008060027 */
[----:B0-----:R-:W-:Y:S01]  /*8320*/  UIMAD.WIDE.U32 UR24, UR43, UR12, URZ ;  /* 0x0000000c2b1872a5 */ /* 0x001fe2000f8e003f */
[----:B------:R-:W-:Y:S01]  /*8330*/  R2UR UR29, R42 ;  /* 0x000000002a1d72ca */ /* 0x000fe200000e0000 */
[----:B------:R-:W-:Y:S01]  /*8340*/  UMOV UR28, UR43 ;  /* 0x0000002b001c7c82 */ /* 0x000fe20008000000 */
[----:B------:R-:W-:Y:S01]  /*8350*/  @UP2 ULDC UR12, c[0x0][0x3a0] ;  /* 0x0000e800000c2ab9 */ /* 0x000fe20000000800 */
[----:B------:R-:W-:Y:S01]  /*8360*/  @UP0 USHF.R.U32.HI UR28, URZ, UR32, UR25 ;  /* 0x000000203f1c0299 */ /* 0x000fe20008011619 */
[----:B------:R-:W-:Y:S01]  /*8370*/  @UP1 ULDC.64 UR26, c[0x0][0x390] ;  /* 0x0000e400001a1ab9 */ /* 0x000fe20000000a00 */
[----:B------:R-:W-:Y:S01]  /*8380*/  UMOV UR30, UR53 ;  /* 0x00000035001e7c82 */ /* 0x000fe20008000000 */
[----:B-1----:R-:W-:-:S02]  /*8390*/  UIMAD.WIDE.U32 UR18, UR11, UR14, URZ ;  /* 0x0000000e0b1272a5 */ /* 0x002fc4000f8e003f */
[----:B------:R-:W-:Y:S01]  /*83a0*/  UMOV UR22, UR11 ;  /* 0x0000000b00167c82 */ /* 0x000fe20008000000 */
[----:B------:R-:W-:Y:S02]  /*83b0*/  UIADD3 UR14, -UR13, URZ, URZ ;  /* 0x0000003f0d0e7290 */ /* 0x000fe4000fffe13f */
[----:B------:R-:W-:Y:S02]  /*83c0*/  @UP2 USHF.R.U32.HI UR22, URZ, UR12, UR19 ;  /* 0x0000000c3f162299 */ /* 0x000fe40008011613 */
[----:B------:R-:W-:Y:S02]  /*83d0*/  UIADD3 UR20, -UR11, URZ, URZ ;  /* 0x0000003f0b147290 */ /* 0x000fe4000fffe13f */
[----:B------:R-:W-:Y:S02]  /*83e0*/  UIADD3 UR12, -UR22, URZ, URZ ;  /* 0x0000003f160c7290 */ /* 0x000fe4000fffe13f */
[----:B------:R-:W-:Y:S02]  /*83f0*/  UIMAD UR14, UR15, UR14, UR33 ;  /* 0x0000000e0f0e72a4 */ /* 0x000fe4000f8e0221 */
[----:B------:R-:W-:-:S02]  /*8400*/  UIMAD UR20, UR31, UR20, UR13 ;  /* 0x000000141f1472a4 */ /* 0x000fc4000f8e020d */
[----:B------:R-:W-:Y:S02]  /*8410*/  UIMAD UR12, UR23, UR12, UR11 ;  /* 0x0000000c170c72a4 */ /* 0x000fe4000f8e020b */
[----:B------:R-:W-:Y:S02]  /*8420*/  UIADD3 UR16, UR8, 0x6000, URZ ;  /* 0x0000600008107890 */ /* 0x000fe4000fffe03f */
[----:B------:R-:W-:Y:S02]  /*8430*/  UIMAD UR19, UR14, UR4, UR35 ;  /* 0x000000040e1372a4 */ /* 0x000fe4000f8e0223 */
[----:B------:R-:W-:Y:S02]  /*8440*/  UIMAD UR20, UR20, UR5, UR6 ;  /* 0x00000005141472a4 */ /* 0x000fe4000f8e0206 */
[----:B------:R-:W-:Y:S02]  /*8450*/  UIMAD UR21, UR12, UR58, UR7 ;  /* 0x0000003a0c1572a4 */ /* 0x000fe4000f8e0207 */
[----:B------:R-:W-:Y:S01]  /*8460*/  UIMAD.WIDE.U32 UR24, UR28, UR26, URZ ;  /* 0x0000001a1c1872a5 */ /* 0x000fe2000f8e003f */
[----:B------:R-:W-:-:S02]  /*8470*/  UMOV UR18, UR10 ;  /* 0x0000000a00127c82 */ /* 0x000fc40008000000 */
[----:B------:R-:W-:Y:S01]  /*8480*/  UMOV UR26, UR28 ;  /* 0x0000001c001a7c82 */ /* 0x000fe20008000000 */
[----:B------:R-:W-:Y:S01]  /*8490*/  @UP1 USHF.R.U32.HI UR26, URZ, UR27, UR25 ;  /* 0x0000001b3f1a1299 */ /* 0x000fe20008011619 */
[----:B------:R-:W-:Y:S02]  /*84a0*/  @UP0 ULDC UR11, c[0x0][0x384] ;  /* 0x0000e100000b0ab9 */ /* 0x000fe40000000800 */
[----:B------:R0:W-:Y:S01]  /*84b0*/  UTMALDG.5D.IM2COL [UR16], [UR56], UR39 ;  /* 0x00000010380073b4 */ /* 0x0001e20008060027 */
[----:B------:R-:W-:Y:S01]  /*84c0*/  UMOV UR14, UR38 ;  /* 0x00000026000e7c82 */ /* 0x000fe20008000000 */
[----:B------:R-:W-:Y:S01]  /*84d0*/  @UP1 ULDC.64 UR12, c[0x0][0x390] ;  /* 0x0000e400000c1ab9 */ /* 0x000fe20000000a00 */
[----:B0-----:R-:W-:Y:S01]  /*84e0*/  UIMAD.WIDE.U32 UR16, UR38, UR11, URZ ;  /* 0x0000000b261072a5 */ /* 0x001fe2000f8e003f */
[----:B------:R-:W-:Y:S02]  /*84f0*/  @UP2 ULDC UR18, c[0x0][0x39c] ;  /* 0x0000e70000122ab9 */ /* 0x000fe40000000800 */
[----:B------:R-:W-:Y:S01]  /*8500*/  @UP2 ULDC UR11, c[0x0][0x3a0] ;  /* 0x0000e800000b2ab9 */ /* 0x000fe20000000800 */
[----:B------:R-:W-:-:S02]  /*8510*/  UIMAD.WIDE.U32 UR18, UR26, UR18, URZ ;  /* 0x000000121a1272a5 */ /* 0x000fc4000f8e003f */
[----:B------:R-:W-:Y:S01]  /*8520*/  UIADD3 UR20, -UR28, URZ, URZ ;  /* 0x0000003f1c147290 */ /* 0x000fe2000fffe13f */
[----:B------:R-:W-:Y:S01]  /*8530*/  UMOV UR22, UR26 ;  /* 0x0000001a00167c82 */ /* 0x000fe20008000000 */
[----:B------:R-:W-:Y:S01]  /*8540*/  @UP2 USHF.R.U32.HI UR22, URZ, UR11, UR19 ;  /* 0x0000000b3f162299 */ /* 0x000fe20008011613 */
[----:B------:R-:W-:Y:S01]  /*8550*/  R2UR UR11, R29 ;  /* 0x000000001d0b72ca */ /* 0x000fe200000e0000 */
[----:B------:R-:W-:Y:S01]  /*8560*/  @UP0 ULDC UR21, c[0x0][0x388] ;  /* 0x0000e20000150ab9 */ /* 0x000fe20000000800 */
[----:B------:R-:W-:Y:S01]  /*8570*/  @UP0 UMOV UR16, UR17 ;  /* 0x0000001100100c82 */ /* 0x000fe20008000000 */
[----:B------:R-:W-:Y:S01]  /*8580*/  UIMAD UR17, UR15, UR20, UR29 ;  /* 0x000000140f1172a4 */ /* 0x000fe2000f8e021d */
[----:B------:R-:W-:Y:S01]  /*8590*/  R2UR UR29, R43 ;  /* 0x000000002b1d72ca */ /* 0x000fe200000e0000 */
[----:B------:R-:W-:Y:S02]  /*85a0*/  @UP0 USHF.R.U32.HI UR14, URZ, UR21, UR16 ;  /* 0x000000153f0e0299 */ /* 0x000fe40008011610 */
[----:B------:R-:W-:-:S02]  /*85b0*/  UIADD3 UR20, -UR26, URZ, URZ ;  /* 0x0000003f1a147290 */ /* 0x000fc4000fffe13f */
[----:B------:R-:W-:Y:S02]  /*85c0*/  UIADD3 UR21, -UR22, URZ, URZ ;  /* 0x0000003f16157290 */ /* 0x000fe4000fffe13f */
[----:B------:R-:W-:Y:S02]  /*85d0*/  UIMAD UR20, UR31, UR20, UR28 ;  /* 0x000000141f1472a4 */ /* 0x000fe4000f8e021c */
[----:B------:R-:W-:Y:S02]  /*85e0*/  UIMAD UR21, UR23, UR21, UR26 ;  /* 0x00000015171572a4 */ /* 0x000fe4000f8e021a */
[----:B------:R-:W-:Y:S02]  /*85f0*/  UIADD3 UR16, UR8, 0x6800, URZ ;  /* 0x0000680008107890 */ /* 0x000fe4000fffe03f */
[----:B------:R-:W-:Y:S02]  /*8600*/  UIMAD.WIDE.U32 UR24, UR14, UR12, URZ ;  /* 0x0000000c0e1872a5 */ /* 0x000fe4000f8e003f */
[----:B------:R-:W-:-:S02]  /*8610*/  UIMAD UR19, UR17, UR4, UR35 ;  /* 0x00000004111372a4 */ /* 0x000fc4000f8e0223 */
[----:B------:R-:W-:Y:S02]  /*8620*/  UIMAD UR20, UR20, UR5, UR6 ;  /* 0x00000005141472a4 */ /* 0x000fe4000f8e0206 */
[----:B------:R-:W-:Y:S01]  /*8630*/  UIMAD UR21, UR21, UR58, UR7 ;  /* 0x0000003a151572a4 */ /* 0x000fe2000f8e0207 */
[----:B------:R-:W-:Y:S01]  /*8640*/  UMOV UR27, UR14 ;  /* 0x0000000e001b7c82 */ /* 0x000fe20008000000 */
[----:B------:R-:W-:Y:S01]  /*8650*/  @UP1 USHF.R.U32.HI UR27, URZ, UR13, UR25 ;  /* 0x0000000d3f1b1299 */ /* 0x000fe20008011619 */
[----:B------:R-:W-:Y:S01]  /*8660*/  @UP2 ULDC UR12, c[0x0][0x39c] ;  /* 0x0000e700000c2ab9 */ /* 0x000fe20000000800 */
[----:B------:R-:W-:Y:S01]  /*8670*/  UMOV UR17, UR9 ;  /* 0x0000000900117c82 */ /* 0x000fe20008000000 */
[----:B------:R-:W-:Y:S01]  /*8680*/  UMOV UR18, UR10 ;  /* 0x0000000a00127c82 */ /* 0x000fe20008000000 */
[----:B------:R-:W-:-:S03]  /*8690*/  UIMAD.WIDE.U32 UR12, UR27, UR12, URZ ;  /* 0x0000000c1b0c72a5 */ /* 0x000fc6000f8e003f */
[----:B------:R0:W-:Y:S01]  /*86a0*/  UTMALDG.5D.IM2COL [UR16], [UR56], UR39 ;  /* 0x00000010380073b4 */ /* 0x0001e20008060027 */
[----:B------:R-:W-:Y:S01]  /*86b0*/  @UP0 ULDC UR24, c[0x0][0x384] ;  /* 0x0000e10000180ab9 */ /* 0x000fe20000000800 */
[----:B------:R-:W-:Y:S01]  /*86c0*/  UMOV UR26, UR11 ;  /* 0x0000000b001a7c82 */ /* 0x000fe20008000000 */
[----:B0-----:R-:W-:Y:S01]  /*86d0*/  @UP2 ULDC UR19, c[0x0][0x3a0] ;  /* 0x0000e80000132ab9 */ /* 0x001fe20000000800 */
[----:B------:R-:W-:Y:S01]  /*86e0*/  UIMAD.WIDE.U32 UR16, UR11, UR24, URZ ;  /* 0x000000180b1072a5 */ /* 0x000fe2000f8e003f */
[----:B------:R-:W-:Y:S01]  /*86f0*/  UMOV UR22, UR27 ;  /* 0x0000001b00167c82 */ /* 0x000fe20008000000 */
[----:B------:R-:W-:Y:S01]  /*8700*/  @UP2 USHF.R.U32.HI UR22, URZ, UR19, UR13 ;  /* 0x000000133f162299 */ /* 0x000fe2000801160d */
[----:B------:R-:W-:Y:S02]  /*8710*/  @UP0 ULDC UR18, c[0x0][0x388] ;  /* 0x0000e20000120ab9 */ /* 0x000fe40000000800 */
[----:B------:R-:W-:Y:S01]  /*8720*/  @UP1 ULDC.64 UR12, c[0x0][0x390] ;  /* 0x0000e400000c1ab9 */ /* 0x000fe20000000a00 */
[----:B------:R-:W-:-:S02]  /*8730*/  @UP0 USHF.R.U32.HI UR26, URZ, UR18, UR17 ;  /* 0x000000123f1a0299 */ /* 0x000fc40008011611 */
[----:B------:R-:W-:Y:S02]  /*8740*/  UIADD3 UR21, -UR22, URZ, URZ ;  /* 0x0000003f16157290 */ /* 0x000fe4000fffe13f */
[----:B------:R-:W-:Y:S02]  /*8750*/  UIADD3 UR17, -UR14, URZ, URZ ;  /* 0x0000003f0e117290 */ /* 0x000fe4000fffe13f */
[----:B------:R-:W-:Y:S02]  /*8760*/  UIADD3 UR18, -UR27, URZ, URZ ;  /* 0x0000003f1b127290 */ /* 0x000fe4000fffe13f */
[----:B------:R-:W-:Y:S01]  /*8770*/  UIMAD UR21, UR23, UR21, UR27 ;  /* 0x00000015171572a4 */ /* 0x000fe2000f8e021b */
[----:B------:R-:W-:Y:S01]  /*8780*/  R2UR UR27, R29 ;  /* 0x000000001d1b72ca */ /* 0x000fe200000e0000 */
[----:B------:R-:W-:Y:S02]  /*8790*/  UIMAD UR17, UR15, UR17, UR29 ;  /* 0x000000110f1172a4 */ /* 0x000fe4000f8e021d */
[----:B------:R-:W-:-:S02]  /*87a0*/  UIMAD UR18, UR31, UR18, UR14 ;  /* 0x000000121f1272a4 */ /* 0x000fc4000f8e020e */
[----:B------:R-:W-:Y:S02]  /*87b0*/  UIMAD.WIDE.U32 UR24, UR26, UR12, URZ ;  /* 0x0000000c1a1872a5 */ /* 0x000fe4000f8e003f */
[----:B------:R-:W-:Y:S02]  /*87c0*/  UIADD3 UR16, UR8, 0x7000, URZ ;  /* 0x0000700008107890 */ /* 0x000fe4000fffe03f */
[----:B------:R-:W-:Y:S02]  /*87d0*/  UIMAD UR19, UR17, UR4, UR35 ;  /* 0x00000004111372a4 */ /* 0x000fe4000f8e0223 */
        /* <DEDUP_REMOVED lines=10> */
[----:B------:R-:W-:Y:S01]  /*8880*/  UIADD3 UR12, -UR26, URZ, URZ ;  /* 0x0000003f1a0c7290 */ /* 0x000fe2000fffe13f */
[----:B------:R-:W-:Y:S01]  /*8890*/  @UP2 ULDC UR25, c[0x0][0x3a0] ;  /* 0x0000e80000192ab9 */ /* 0x000fe20000000800 */
[----:B------:R-:W-:Y:S01]  /*88a0*/  @UP1 ULDC.64 UR28, c[0x0][0x390] ;  /* 0x0000e400001c1ab9 */ /* 0x000fe20000000a00 */
[----:B0-----:R-:W-:Y:S01]  /*88b0*/  UMOV UR22, UR14 ;  /* 0x0000000e00167c82 */ /* 0x001fe20008000000 */
[----:B------:R-:W-:Y:S02]  /*88c0*/  @UP2 USHF.R.U32.HI UR22, URZ, UR24, UR13 ;  /* 0x000000183f162299 */ /* 0x000fe4000801160d */
[----:B------:R-:W-:Y:S02]  /*88d0*/  UIADD3 UR20, -UR14, URZ, URZ ;  /* 0x0000003f0e147290 */ /* 0x000fe4000fffe13f */
[----:B------:R-:W-:-:S02]  /*88e0*/  UIADD3 UR21, -UR22, URZ, URZ ;  /* 0x0000003f16157290 */ /* 0x000fc4000fffe13f */
[----:B------:R-:W-:Y:S02]  /*88f0*/  UIMAD UR19, UR15, UR12, UR27 ;  /* 0x0000000c0f1372a4 */ /* 0x000fe4000f8e021b */
[----:B------:R-:W-:Y:S02]  /*8900*/  UIMAD UR20, UR31, UR20, UR26 ;  /* 0x000000141f1472a4 */ /* 0x000fe4000f8e021a */
[----:B------:R-:W-:Y:S02]  /*8910*/  UIMAD UR21, UR23, UR21, UR14 ;  /* 0x00000015171572a4 */ /* 0x000fe4000f8e020e */
[----:B------:R-:W-:Y:S02]  /*8920*/  UIADD3 UR16, UR8, 0x7800, URZ ;  /* 0x0000780008107890 */ /* 0x000fe4000fffe03f */
[----:B------:R-:W-:Y:S01]  /*8930*/  UIMAD UR19, UR19, UR4, UR35 ;  /* 0x00000004131372a4 */ /* 0x000fe2000f8e0223 */
[----:B------:R-:W-:Y:S01]  /*8940*/  R2UR UR35, R4 ;  /* 0x00000000042372ca */ /* 0x000fe200000e0000 */
[----:B------:R-:W-:-:S02]  /*8950*/  UIMAD UR20, UR20, UR5, UR6 ;  /* 0x00000005141472a4 */ /* 0x000fc4000f8e0206 */
[----:B------:R-:W-:Y:S01]  /*8960*/  UIMAD UR21, UR21, UR58, UR7 ;  /* 0x0000003a151572a4 */ /* 0x000fe2000f8e0207 */
[----:B------:R-:W-:Y:S01]  /*8970*/  @UP0 ULDC UR17, c[0x0][0x384] ;  /* 0x0000e10000110ab9 */ /* 0x000fe20000000800 */
[----:B------:R-:W-:Y:S01]  /*8980*/  @UP0 ULDC UR14, c[0x0][0x388] ;  /* 0x0000e200000e0ab9 */ /* 0x000fe20000000800 */
[----:B------:R-:W-:Y:S01]  /*8990*/  UIMAD.WIDE.U32 UR12, UR48, UR17, URZ ;  /* 0x00000011300c72a5 */ /* 0x000fe2000f8e003f */
[----:B------:R-:W-:Y:S02]  /*89a0*/  @UP0 ULDC UR26, c[0x0][0x388] ;  /* 0x0000e200001a0ab9 */ /* 0x000fe40000000800 */
[----:B------:R-:W-:Y:S01]  /*89b0*/  UMOV UR17, UR9 ;  /* 0x0000000900117c82 */ /* 0x000fe20008000000 */
[----:B------:R-:W-:Y:S02]  /*89c0*/  @UP0 USHF.R.U32.HI UR48, URZ, UR14, UR13 ;  /* 0x0000000e3f300299 */ /* 0x000fe4000801160d */
[----:B------:R0:W-:Y:S01]  /*89d0*/  UTMALDG.5D.IM2COL [UR16], [UR56], UR39 ;  /* 0x00000010380073b4 */ /* 0x0001e20008060027 */
[----:B------:R-:W-:-:S02]  /*89e0*/  @UP0 ULDC UR12, c[0x0][0x384] ;  /* 0x0000e100000c0ab9 */ /* 0x000fc40000000800 */
[----:B------:R-:W-:Y:S02]  /*89f0*/  UIMAD.WIDE.U32 UR12, UR49, UR12, URZ ;  /* 0x0000000c310c72a5 */ /* 0x000fe4000f8e003f */
[----:B------:R-:W-:Y:S01]  /*8a00*/  UMOV UR14, UR48 ;  /* 0x00000030000e7c82 */ /* 0x000fe20008000000 */
[----:B0-----:R-:W-:-:S04]  /*8a10*/  @UP1 ULDC.64 UR16, c[0x0][0x390] ;  /* 0x0000e40000101ab9 */ /* 0x001fc80000000a00 */
[----:B------:R-:W-:Y:S01]  /*8a20*/  @UP0 UMOV UR20, UR13 ;  /* 0x0000000d00140c82 */ /* 0x000fe20008000000 */
[----:B------:R-:W-:Y:S01]  /*8a30*/  UIMAD.WIDE.U32 UR18, UR48, UR16, URZ ;  /* 0x00000010301272a5 */ /* 0x000fe2000f8e003f */
[----:B------:R-:W-:-:S06]  /*8a40*/  @UP1 ULDC.64 UR12, c[0x0][0x390] ;  /* 0x0000e400000c1ab9 */ /* 0x000fcc0000000a00 */
[----:B------:R-:W-:Y:S01]  /*8a50*/  @UP1 UMOV UR24, UR19 ;  /* 0x0000001300181c82 */ /* 0x000fe20008000000 */
[----:B------:R-:W-:Y:S01]  /*8a60*/  @UP2 ULDC UR18, c[0x0][0x3a0] ;  /* 0x0000e80000122ab9 */ /* 0x000fe20000000800 */
[----:B------:R-:W-:Y:S01]  /*8a70*/  @UP1 USHF.R.U32.HI UR14, URZ, UR17, UR24 ;  /* 0x000000113f0e1299 */ /* 0x000fe20008011618 */
[----:B------:R-:W-:Y:S02]  /*8a80*/  @UP0 ULDC UR19, c[0x0][0x388] ;  /* 0x0000e20000130ab9 */ /* 0x000fe40000000800 */
[----:B------:R-:W-:Y:S01]  /*8a90*/  @UP2 ULDC UR24, c[0x0][0x39c] ;  /* 0x0000e70000182ab9 */ /* 0x000fe20000000800 */
[----:B------:R-:W-:Y:S02]  /*8aa0*/  @UP0 USHF.R.U32.HI UR49, URZ, UR19, UR20 ;  /* 0x000000133f310299 */ /* 0x000fe40008011614 */
[----:B------:R-:W-:Y:S02]  /*8ab0*/  UIMAD.WIDE.U32 UR16, UR14, UR24, URZ ;  /* 0x000000180e1072a5 */ /* 0x000fe4000f8e003f */
[----:B------:R-:W-:Y:S01]  /*8ac0*/  UMOV UR46, UR14 ;  /* 0x0000000e002e7c82 */ /* 0x000fe20008000000 */
[----:B------:R-:W-:-:S02]  /*8ad0*/  UIADD3 UR16, -UR48, URZ, URZ ;  /* 0x0000003f30107290 */ /* 0x000fc4000fffe13f */
[----:B------:R-:W-:Y:S02]  /*8ae0*/  @UP2 USHF.R.U32.HI UR46, URZ, UR18, UR17 ;  /* 0x000000123f2e2299 */ /* 0x000fe40008011611 */
[----:B------:R-:W-:Y:S02]  /*8af0*/  UIADD3 UR18, -UR14, URZ, URZ ;  /* 0x0000003f0e127290 */ /* 0x000fe4000fffe13f */
[----:B------:R-:W-:Y:S02]  /*8b00*/  UIADD3 UR17, -UR46, URZ, URZ ;  /* 0x0000003f2e117290 */ /* 0x000fe4000fffe13f */
[----:B------:R-:W-:Y:S01]  /*8b10*/  UIMAD UR19, UR15, UR16, UR35 ;  /* 0x000000100f1372a4 */ /* 0x000fe2000f8e0223 */
[----:B------:R-:W-:Y:S01]  /*8b20*/  R2UR UR35, R30 ;  /* 0x000000001e2372ca */ /* 0x000fe200000e0000 */
[----:B------:R-:W-:Y:S02]  /*8b30*/  UIMAD UR14, UR23, UR17, UR14 ;  /* 0x00000011170e72a4 */ /* 0x000fe4000f8e020e */
[----:B------:R-:W-:Y:S01]  /*8b40*/  UIMAD.WIDE.U32 UR16, UR49, UR12, URZ ;  /* 0x0000000c311072a5 */ /* 0x000fe2000f8e003f */
[----:B------:R-:W-:-:S02]  /*8b50*/  @UP0 ULDC UR20, c[0x0][0x384] ;  /* 0x0000e10000140ab9 */ /* 0x000fc40000000800 */
[----:B------:R-:W-:Y:S01]  /*8b60*/  UMOV UR12, UR49 ;  /* 0x00000031000c7c82 */ /* 0x000fe20008000000 */
[----:B------:R-:W-:Y:S02]  /*8b70*/  @UP1 USHF.R.U32.HI UR12, URZ, UR13, UR17 ;  /* 0x0000000d3f0c1299 */ /* 0x000fe40008011611 */
[----:B------:R-:W-:Y:S01]  /*8b80*/  UIMAD UR18, UR31, UR18, UR48 ;  /* 0x000000121f1272a4 */ /* 0x000fe2000f8e0230 */
[----:B------:R-:W-:Y:S01]  /*8b90*/  @UP2 ULDC UR16, c[0x0][0x39c] ;  /* 0x0000e70000102ab9 */ /* 0x000fe20000000800 */
[----:B------:R-:W-:Y:S02]  /*8ba0*/  UIMAD.WIDE.U32 UR20, UR51, UR20, URZ ;  /* 0x00000014331472a5 */ /* 0x000fe4000f8e003f */
[----:B------:R-:W-:Y:S01]  /*8bb0*/  UIMAD.WIDE.U32 UR16, UR12, UR16, URZ ;  /* 0x000000100c1072a5 */ /* 0x000fe2000f8e003f */
[----:B------:R-:W-:Y:S01]  /*8bc0*/  ULDC UR48, c[0x0][0x3ec] ;  /* 0x0000fb0000307ab9 */ /* 0x000fe20000000800 */
[----:B------:R-:W-:Y:S02]  /*8bd0*/  UIMAD UR44, UR18, UR5, UR6 ;  /* 0x00000005122c72a4 */ /* 0x000fe4000f8e0206 */
[----:B------:R-:W-:Y:S01]  /*8be0*/  UIMAD UR43, UR19, UR4, UR48 ;  /* 0x00000004132b72a4 */ /* 0x000fe2000f8e0230 */
[----:B------:R-:W-:-:S02]  /*8bf0*/  @UP0 ULDC UR18, c[0x0][0x384] ;  /* 0x0000e10000120ab9 */ /* 0x000fc40000000800 */
[----:B------:R-:W-:Y:S01]  /*8c00*/  @UP2 UMOV UR16, UR17 ;  /* 0x0000001100102c82 */ /* 0x000fe20008000000 */
[----:B------:R-:W-:Y:S01]  /*8c10*/  @UP0 ULDC UR24, c[0x0][0x388] ;  /* 0x0000e20000180ab9 */ /* 0x000fe20000000800 */
[----:B------:R-:W-:Y:S01]  /*8c20*/  @UP0 UMOV UR20, UR21 ;  /* 0x0000001500140c82 */ /* 0x000fe20008000000 */
[----:B------:R-:W-:Y:S01]  /*8c30*/  UMOV UR22, UR12 ;  /* 0x0000000c00167c82 */ /* 0x000fe20008000000 */
[----:B------:R-:W-:Y:S01]  /*8c40*/  UMOV UR13, UR51 ;  /* 0x00000033000d7c82 */ /* 0x000fe20008000000 */
[----:B------:R-:W-:Y:S01]  /*8c50*/  UIMAD.WIDE.U32 UR18, UR50, UR18, URZ ;  /* 0x00000012321272a5 */ /* 0x000fe2000f8e003f */
[----:B------:R-:W-:Y:S01]  /*8c60*/  R2UR UR51, R34 ;  /* 0x00000000223372ca */ /* 0x000fe200000e0000 */
[----:B------:R-:W-:Y:S02]  /*8c70*/  @UP2 USHF.R.U32.HI UR22, URZ, UR25, UR16 ;  /* 0x000000193f162299 */ /* 0x000fe40008011610 */
[----:B------:R-:W-:Y:S02]  /*8c80*/  @UP0 USHF.R.U32.HI UR13, URZ, UR24, UR20 ;  /* 0x000000183f0d0299 */ /* 0x000fe40008011614 */
[----:B------:R-:W-:Y:S01]  /*8c90*/  UIMAD UR45, UR14, UR58, UR7 ;  /* 0x0000003a0e2d72a4 */ /* 0x000fe2000f8e0207 */
[----:B------:R-:W-:-:S02]  /*8ca0*/  @UP1 ULDC.64 UR16, c[0x0][0x390] ;  /* 0x0000e40000101ab9 */ /* 0x000fc40000000a00 */
[----:B------:R-:W-:Y:S01]  /*8cb0*/  UMOV UR14, UR50 ;  /* 0x00000032000e7c82 */ /* 0x000fe20008000000 */
[----:B------:R-:W-:Y:S02]  /*8cc0*/  @UP0 USHF.R.U32.HI UR14, URZ, UR26, UR19 ;  /* 0x0000001a3f0e0299 */ /* 0x000fe40008011613 */
[----:B------:R-:W-:Y:S02]  /*8cd0*/  UIADD3 UR21, -UR22, URZ, URZ ;  /* 0x0000003f16157290 */ /* 0x000fe4000fffe13f */
[----:B------:R-:W-:Y:S01]  /*8ce0*/  UIADD3 UR26, -UR49, URZ, URZ ;  /* 0x0000003f311a7290 */ /* 0x000fe2000fffe13f */
[----:B------:R0:W-:Y:S01]  /*8cf0*/  UTMALDG.5D.IM2COL [UR40], [UR56], UR39 ;  /* 0x00000028380073b4 */ /* 0x0001e20008060027 */
[----:B------:R-:W-:Y:S02]  /*8d00*/  UIADD3 UR20, -UR12, URZ, URZ ;  /* 0x0000003f0c147290 */ /* 0x000fe4000fffe13f */
[----:B------:R-:W-:Y:S02]  /*8d10*/  UIMAD.WIDE.U32 UR18, UR13, UR16, URZ ;  /* 0x000000100d1272a5 */ /* 0x000fe4000f8e003f */
[----:B------:R-:W-:-:S02]  /*8d20*/  UIMAD UR21, UR23, UR21, UR12 ;  /* 0x00000015171572a4 */ /* 0x000fc4000f8e020c */
[----:B------:R-:W-:Y:S01]  /*8d30*/  UIMAD UR20, UR31, UR20, UR49 ;  /* 0x000000141f1472a4 */ /* 0x000fe2000f8e0231 */
[----:B------:R-:W-:Y:S01]  /*8d40*/  R2UR UR49, R36 ;  /* 0x00000000243172ca */ /* 0x000fe200000e0000 */
[----:B------:R-:W-:Y:S01]  /*8d50*/  UIMAD UR12, UR15, UR26, UR35 ;  /* 0x0000001a0f0c72a4 */ /* 0x000fe2000f8e0223 */
[----:B------:R-:W-:Y:S01]  /*8d60*/  @UP1 UMOV UR18, UR19 ;  /* 0x0000001300121c82 */ /* 0x000fe20008000000 */
[----:B------:R-:W-:Y:S02]  /*8d70*/  UIADD3 UR16, UR8, 0xc00, URZ ;  /* 0x00000c0008107890 */ /* 0x000fe4000fffe03f */
[----:B------:R-:W-:Y:S02]  /*8d80*/  UIMAD UR19, UR12, UR4, UR48 ;  /* 0x000000040c1372a4 */ /* 0x000fe4000f8e0230 */
[----:B------:R-:W-:Y:S02]  /*8d90*/  UIMAD UR20, UR20, UR5, UR6 ;  /* 0x00000005141472a4 */ /* 0x000fe4000f8e0206 */
[----:B------:R-:W-:Y:S01]  /*8da0*/  UIMAD UR21, UR21, UR58, UR7 ;  /* 0x0000003a151572a4 */ /* 0x000fe2000f8e0207 */
[----:B------:R-:W-:Y:S01]  /*8db0*/  UMOV UR32, UR13 ;  /* 0x0000000d00207c82 */ /* 0x000fe20008000000 */
[----:B------:R-:W-:Y:S01]  /*8dc0*/  @UP1 USHF.R.U32.HI UR32, URZ, UR17, UR18 ;  /* 0x000000113f201299 */ /* 0x000fe20008011612 */
[----:B------:R-:W-:-:S02]  /*8dd0*/  @UP0 ULDC UR12, c[0x0][0x384] ;  /* 0x0000e100000c0ab9 */ /* 0x000fc40000000800 */
[----:B------:R-:W-:Y:S01]  /*8de0*/  UMOV UR17, UR9 ;  /* 0x0000000900117c82 */ /* 0x000fe20008000000 */
[----:B------:R-:W-:Y:S01]  /*8df0*/  @UP1 ULDC.64 UR24, c[0x0][0x390] ;  /* 0x0000e40000181ab9 */ /* 0x000fe20000000a00 */
[----:B0-----:R-:W-:Y:S01]  /*8e00*/  UMOV UR44, UR42 ;  /* 0x0000002a002c7c82 */ /* 0x001fe20008000000 */
[----:B------:R-:W-:Y:S01]  /*8e10*/  UIMAD.WIDE.U32 UR26, UR14, UR24, URZ ;  /* 0x000000180e1a72a5 */ /* 0x000fe2000f8e003f */
[----:B------:R-:W-:Y:S01]  /*8e20*/  R2UR UR42, R17 ;  /* 0x00000000112a72ca */ /* 0x000fe200000e0000 */
[----:B------:R-:W-:Y:S01]  /*8e30*/  UMOV UR18, UR44 ;  /* 0x0000002c00127c82 */ /* 0x000fe20008000000 */
[----:B------:R-:W-:Y:S01]  /*8e40*/  @UP0 ULDC UR24, c[0x0][0x388] ;  /* 0x0000e20000180ab9 */ /* 0x000fe20000000800 */
[----:B------:R0:W-:Y:S01]  /*8e50*/  UTMALDG.5D.IM2COL [UR16], [UR56], UR39 ;  /* 0x00000010380073b4 */ /* 0x0001e20008060027 */
[----:B------:R-:W-:Y:S01]  /*8e60*/  UMOV UR35, UR14 ;  /* 0x0000000e00237c82 */ /* 0x000fe20008000000 */
[----:B------:R-:W-:Y:S01]  /*8e70*/  @UP1 USHF.R.U32.HI UR35, URZ, UR25, UR27 ;  /* 0x000000193f231299 */ /* 0x000fe2000801161b */
[----:B------:R-:W-:Y:S01]  /*8e80*/  R2UR UR45, R39 ;  /* 0x00000000272d72ca */ /* 0x000fe200000e0000 */
[----:B------:R-:W-:Y:S01]  /*8e90*/  UMOV UR26, UR55 ;  /* 0x00000037001a7c82 */ /* 0x000fe20008000000 */
[----:B------:R-:W-:Y:S01]  /*8ea0*/  UMOV UR27, UR52 ;  /* 0x00000034001b7c82 */ /* 0x000fe20008000000 */
[----:B------:R-:W-:Y:S01]  /*8eb0*/  UMOV UR40, UR60 ;  /* 0x0000003c00287c82 */ /* 0x000fe20008000000 */
[----:B------:R-:W-:-:S02]  /*8ec0*/  R2UR UR46, R7 ;  /* 0x00000000072e72ca */ /* 0x000fc400000e0000 */
[----:B------:R-:W-:Y:S02]  /*8ed0*/  R2UR UR41, R18 ;  /* 0x00000000122972ca */ /* 0x000fe400000e0000 */
[----:B------:R-:W-:Y:S01]  /*8ee0*/  R2UR UR43, R16 ;  /* 0x00000000102b72ca */ /* 0x000fe200000e0000 */
[----:B------:R-:W-:Y:S02]  /*8ef0*/  VIADD R16, R14, 0x1 ;  /* 0x000000010e107836 */ /* 0x000fe40000000000 */
[C---:B------:R-:W-:Y:S02]  /*8f00*/  IMAD R14, R12.reuse, 0x1000, R11 ;  /* 0x000010000c0e7824 */ /* 0x040fe400078e020b */
[----:B------:R-:W-:Y:S02]  /*8f10*/  VIADD R12, R12, 0x1 ;  /* 0x000000010c0c7836 */ /* 0x000fe40000000000 */
[----:B------:R-:W-:Y:S02]  /*8f20*/  IMAD R14, R14, 0x4, R19 ;  /* 0x000000040e0e7824 */ /* 0x000fe400078e0213 */
[----:B------:R-:W-:Y:S01]  /*8f30*/  UMOV UR50, UR46 ;  /* 0x0000002e00327c82 */ /* 0x000fe20008000000 */
[----:B------:R-:W-:-:S04]  /*8f40*/  ISETP.NE.AND P5, PT, R12, 0x4, PT ;  /* 0x000000040c00780c */ /* 0x000fc80003fa5270 */
[----:B------:R-:W-:Y:S01]  /*8f50*/  SEL R12, R12, RZ, P5 ;  /* 0x000000ff0c0c7207 */ /* 0x000fe20002800000 */
[----:B0-----:R-:W-:Y:S01]  /*8f60*/  UIMAD.WIDE.U32 UR16, UR54, UR12, URZ ;  /* 0x0000000c361072a5 */ /* 0x001fe2000f8e003f */
[----:B------:R-:W-:Y:S01]  /*8f70*/  @UP0 ULDC UR20, c[0x0][0x384] ;  /* 0x0000e10000140ab9 */ /* 0x000fe20000000800 */
[----:B------:R-:W-:Y:S01]  /*8f80*/  @UP0 ULDC UR18, c[0x0][0x384] ;  /* 0x0000e10000120ab9 */ /* 0x000fe20000000800 */
[----:B------:R-:W-:Y:S02]  /*8f90*/  UIMAD.WIDE.U32 UR20, UR53, UR20, URZ ;  /* 0x00000014351472a5 */ /* 0x000fe4000f8e003f */
[----:B------:R-:W-:Y:S02]  /*8fa0*/  UIMAD.WIDE.U32 UR18, UR52, UR18, URZ ;  /* 0x00000012341272a5 */ /* 0x000fe4000f8e003f */
[----:B------:R-:W-:Y:S01]  /*8fb0*/  @UP0 USHF.R.U32.HI UR34, URZ, UR24, UR17 ;  /* 0x000000183f220299 */ /* 0x000fe20008011611 */
[----:B------:R-:W-:Y:S01]  /*8fc0*/  @UP0 ULDC UR12, c[0x0][0x388] ;  /* 0x0000e200000c0ab9 */ /* 0x000fe20000000800 */
[----:B------:R-:W-:-:S02]  /*8fd0*/  @UP0 ULDC UR22, c[0x0][0x388] ;  /* 0x0000e20000160ab9 */ /* 0x000fc40000000800 */
[----:B------:R-:W-:Y:S01]  /*8fe0*/  UIMAD.WIDE.U32 UR16, UR34, UR28, URZ ;  /* 0x0000001c221072a5 */ /* 0x000fe2000f8e003f */
[----:B------:R-:W-:Y:S01]  /*8ff0*/  @UP0 UMOV UR20, UR19 ;  /* 0x0000001300140c82 */ /* 0x000fe20008000000 */
[----:B------:R-:W-:Y:S02]  /*9000*/  @UP0 USHF.R.U32.HI UR30, URZ, UR22, UR21 ;  /* 0x000000163f1e0299 */ /* 0x000fe40008011615 */
[----:B------:R-:W-:Y:S01]  /*9010*/  @UP0 USHF.R.U32.HI UR27, URZ, UR12, UR20 ;  /* 0x0000000c3f1b0299 */ /* 0x000fe20008011614 */
[----:B------:R-:W-:Y:S02]  /*9020*/  @UP1 ULDC.64 UR18, c[0x0][0x390] ;  /* 0x0000e40000121ab9 */ /* 0x000fe40000000a00 */
[----:B------:R-:W-:Y:S01]  /*9030*/  @UP1 UMOV UR22, UR17 ;  /* 0x0000001100161c82 */ /* 0x000fe20008000000 */
[----:B------:R-:W-:Y:S01]  /*9040*/  @UP1 ULDC.64 UR24, c[0x0][0x390] ;  /* 0x0000e40000181ab9 */ /* 0x000fe20000000a00 */
[----:B------:R-:W-:Y:S02]  /*9050*/  UIMAD.WIDE.U32 UR16, UR27, UR18, URZ ;  /* 0x000000121b1072a5 */ /* 0x000fe4000f8e003f */
[----:B------:R-:W-:Y:S01]  /*9060*/  UIMAD.WIDE.U32 UR20, UR30, UR24, URZ ;  /* 0x000000181e1472a5 */ /* 0x000fe2000f8e003f */
[----:B------:R-:W-:-:S02]  /*9070*/  UMOV UR12, UR34 ;  /* 0x00000022000c7c82 */ /* 0x000fc40008000000 */
[----:B------:R-:W-:Y:S01]  /*9080*/  UMOV UR24, UR30 ;  /* 0x0000001e00187c82 */ /* 0x000fe20008000000 */
[----:B------:R-:W-:Y:S01]  /*9090*/  @UP1 USHF.R.U32.HI UR24, URZ, UR25, UR21 ;  /* 0x000000193f181299 */ /* 0x000fe20008011615 */
[----:B------:R-:W-:Y:S02]  /*90a0*/  @UP2 ULDC UR16, c[0x0][0x39c] ;  /* 0x0000e70000102ab9 */ /* 0x000fe40000000800 */
[----:B------:R-:W-:Y:S01]  /*90b0*/  UMOV UR25, UR27 ;  /* 0x0000001b00197c82 */ /* 0x000fe20008000000 */
[----:B------:R-:W-:Y:S02]  /*90c0*/  @UP1 USHF.R.U32.HI UR25, URZ, UR19, UR17 ;  /* 0x000000133f191299 */ /* 0x000fe40008011611 */
[----:B------:R-:W-:Y:S02]  /*90d0*/  UIMAD.WIDE.U32 UR16, UR32, UR16, URZ ;  /* 0x00000010201072a5 */ /* 0x000fe4000f8e003f */
[----:B------:R-:W-:Y:S01]  /*90e0*/  @UP1 USHF.R.U32.HI UR12, URZ, UR29, UR22 ;  /* 0x0000001d3f0c1299 */ /* 0x000fe20008011616 */
[----:B------:R-:W-:-:S02]  /*90f0*/  @UP2 ULDC UR20, c[0x0][0x3a0] ;  /* 0x0000e80000142ab9 */ /* 0x000fc40000000800 */
[----:B------:R-:W-:Y:S01]  /*9100*/  UMOV UR22, UR32 ;  /* 0x0000002000167c82 */ /* 0x000fe20008000000 */
[----:B------:R-:W-:Y:S02]  /*9110*/  @UP2 USHF.R.U32.HI UR22, URZ, UR20, UR17 ;  /* 0x000000143f162299 */ /* 0x000fe40008011611 */
[----:B------:R-:W-:Y:S02]  /*9120*/  UIADD3 UR20, -UR32, URZ, URZ ;  /* 0x0000003f20147290 */ /* 0x000fe4000fffe13f */
[----:B------:R-:W-:Y:S02]  /*9130*/  UIADD3 UR17, -UR13, URZ, URZ ;  /* 0x0000003f0d117290 */ /* 0x000fe4000fffe13f */
[----:B------:R-:W-:Y:S02]  /*9140*/  UIMAD UR20, UR31, UR20, UR13 ;  /* 0x000000141f1472a4 */ /* 0x000fe4000f8e020d */
[----:B------:R-:W-:Y:S01]  /*9150*/  UIADD3 UR13, -UR22, URZ, URZ ;  /* 0x0000003f160d7290 */ /* 0x000fe2000fffe13f */
[----:B------:R-:W-:Y:S01]  /*9160*/  @UP0 ULDC UR18, c[0x0][0x384] ;  /* 0x0000e10000120ab9 */ /* 0x000fe20000000800 */
[----:B------:R-:W-:-:S02]  /*9170*/  UIMAD UR17, UR15, UR17, UR59 ;  /* 0x000000110f1172a4 */ /* 0x000fc4000f8e023b */
[----:B------:R-:W-:Y:S02]  /*9180*/  UIMAD.WIDE.U32 UR18, UR55, UR18, URZ ;  /* 0x00000012371272a5 */ /* 0x000fe4000f8e003f */
[----:B------:R-:W-:Y:S01]  /*9190*/  UIMAD UR13, UR23, UR13, UR32 ;  /* 0x0000000d170d72a4 */ /* 0x000fe2000f8e0220 */
[----:B------:R-:W-:Y:S01]  /*91a0*/  @UP0 ULDC UR21, c[0x0][0x388] ;  /* 0x0000e20000150ab9 */ /* 0x000fe20000000800 */
[----:B------:R-:W-:Y:S02]  /*91b0*/  UIADD3 UR16, UR8, 0x1400, URZ ;  /* 0x0000140008107890 */ /* 0x000fe4000fffe03f */
[----:B------:R-:W-:Y:S02]  /*91c0*/  @UP0 USHF.R.U32.HI UR26, URZ, UR21, UR19 ;  /* 0x000000153f1a0299 */ /* 0x000fe40008011613 */
[----:B------:R-:W-:Y:S02]  /*91d0*/  UIMAD UR19, UR17, UR4, UR48 ;  /* 0x00000004111372a4 */ /* 0x000fe4000f8e0230 */
[----:B------:R-:W-:-:S02]  /*91e0*/  UIMAD UR20, UR20, UR5, UR6 ;  /* 0x00000005141472a4 */ /* 0x000fc4000f8e0206 */
[----:B------:R-:W-:Y:S01]  /*91f0*/  UIMAD UR21, UR13, UR58, UR7 ;  /* 0x0000003a0d1572a4 */ /* 0x000fe2000f8e0207 */
[----:B------:R-:W-:Y:S02]  /*9200*/  @UP1 ULDC.64 UR28, c[0x0][0x390] ;  /* 0x0000e400001c1ab9 */ /* 0x000fe40000000a00 */
[----:B------:R-:W-:Y:S01]  /*9210*/  UMOV UR13, UR26 ;  /* 0x0000001a000d7c82 */ /* 0x000fe20008000000 */
[----:B------:R-:W-:Y:S01]  /*9220*/  UIMAD.WIDE.U32 UR32, UR26, UR28, URZ ;  /* 0x0000001c1a2072a5 */ /* 0x000fe2000f8e003f */
[----:B------:R-:W-:Y:S01]  /*9230*/  UMOV UR17, UR9 ;  /* 0x0000000900117c82 */ /* 0x000fe20008000000 */
[----:B------:R-:W-:Y:S02]  /*9240*/  UMOV UR18, UR44 ;  /* 0x0000002c00127c82 */ /* 0x000fe40008000000 */
[----:B------:R-:W-:Y:S01]  /*9250*/  @UP1 USHF.R.U32.HI UR13, URZ, UR29, UR33 ;  /* 0x0000001d3f0d1299 */ /* 0x000fe20008011621 */
[----:B------:R0:W-:Y:S01]  /*9260*/  UTMALDG.5D.IM2COL [UR16], [UR56], UR39 ;  /* 0x00000010380073b4 */ /* 0x0001e20008060027 */
[----:B------:R-:W-:Y:S01]  /*9270*/  UMOV UR28, UR61 ;  /* 0x0000003d001c7c82 */ /* 0x000fe20008000000 */
[----:B------:R-:W-:-:S02]  /*9280*/  @UP2 ULDC UR29, c[0x0][0x39c] ;  /* 0x0000e700001d2ab9 */ /* 0x000fc40000000800 */
[----:B0-----:R-:W-:Y:S01]  /*9290*/  UIMAD.WIDE.U32 UR18, UR35, UR29, URZ ;  /* 0x0000001d231272a5 */ /* 0x001fe2000f8e003f */
[----:B------:R-:W-:Y:S02]  /*92a0*/  @UP2 ULDC UR21, c[0x0][0x3a0] ;  /* 0x0000e80000152ab9 */ /* 0x000fe40000000800 */
[----:B------:R-:W-:Y:S01]  /*92b0*/  @UP0 ULDC UR29, c[0x0][0x384] ;  /* 0x0000e100001d0ab9 */ /* 0x000fe20000000800 */
[----:B------:R-:W-:Y:S01]  /*92c0*/  UMOV UR22, UR35 ;  /* 0x0000002300167c82 */ /* 0x000fe20008000000 */
[----:B------:R-:W-:Y:S02]  /*92d0*/  UIMAD.WIDE.U32 UR16, UR61, UR29, URZ ;  /* 0x0000001d3d1072a5 */ /* 0x000fe4000f8e003f */
[----:B------:R-:W-:Y:S01]  /*92e0*/  @UP0 ULDC UR18, c[0x0][0x384] ;  /* 0x0000e10000120ab9 */ /* 0x000fe20000000800 */
[----:B------:R-:W-:Y:S01]  /*92f0*/  @UP2 UMOV UR29, UR19 ;  /* 0x00000013001d2c82 */ /* 0x000fe20008000000 */
[----:B------:R-:W-:Y:S01]  /*9300*/  @UP0 ULDC UR20, c[0x0][0x388] ;  /* 0x0000e20000140ab9 */ /* 0x000fe20000000800 */
[----:B------:R-:W-:-:S02]  /*9310*/  @UP2 USHF.R.U32.HI UR22, URZ, UR21, UR29 ;  /* 0x000000153f162299 */ /* 0x000fc4000801161d */
[----:B------:R-:W-:Y:S01]  /*9320*/  UIMAD.WIDE.U32 UR18, UR60, UR18, URZ ;  /* 0x000000123c1272a5 */ /* 0x000fe2000f8e003f */
[----:B------:R-:W-:Y:S01]  /*9330*/  @UP0 UMOV UR29, UR17 ;  /* 0x00000011001d0c82 */ /* 0x000fe20008000000 */
[----:B------:R-:W-:Y:S01]  /*9340*/  @UP0 ULDC UR21, c[0x0][0x388] ;  /* 0x0000e20000150ab9 */ /* 0x000fe20000000800 */
[----:B------:R-:W-:Y:S01]  /*9350*/  @UP0 USHF.R.U32.HI UR28, URZ, UR20, UR29 ;  /* 0x000000143f1c0299 */ /* 0x000fe2000801161d */
[----:B------:R-:W-:Y:S01]  /*9360*/  @UP1 ULDC.64 UR16, c[0x0][0x390] ;  /* 0x0000e40000101ab9 */ /* 0x000fe20000000a00 */
[----:B------:R-:W-:Y:S02]  /*9370*/  @UP0 USHF.R.U32.HI UR40, URZ, UR21, UR19 ;  /* 0x000000153f280299 */ /* 0x000fe40008011613 */
[----:B------:R-:W-:Y:S02]  /*9380*/  UIADD3 UR21, -UR22, URZ, URZ ;  /* 0x0000003f16157290 */ /* 0x000fe4000fffe13f */
[----:B------:R-:W-:Y:S02]  /*9390*/  UIADD3 UR29, -UR14, URZ, URZ ;  /* 0x0000003f0e1d7290 */ /* 0x000fe4000fffe13f */
[----:B------:R-:W-:-:S02]  /*93a0*/  UIADD3 UR20, -UR35, URZ, URZ ;  /* 0x0000003f23147290 */ /* 0x000fc4000fffe13f */
[----:B------:R-:W-:Y:S02]  /*93b0*/  UIMAD.WIDE.U32 UR18, UR28, UR16, URZ ;  /* 0x000000101c1272a5 */ /* 0x000fe4000f8e003f */
[----:B------:R-:W-:Y:S02]  /*93c0*/  UIMAD UR21, UR23, UR21, UR35 ;  /* 0x00000015171572a4 */ /* 0x000fe4000f8e0223 */
[----:B------:R-:W-:Y:S02]  /*93d0*/  UIMAD UR20, UR31, UR20, UR14 ;  /* 0x000000141f1472a4 */ /* 0x000fe4000f8e020e */
[----:B------:R-:W-:Y:S01]  /*93e0*/  UIMAD UR42, UR15, UR29, UR42 ;  /* 0x0000001d0f2a72a4 */ /* 0x000fe2000f8e022a */
[----:B------:R-:W-:Y:S01]  /*93f0*/  @UP1 UMOV UR18, UR19 ;  /* 0x0000001300121c82 */ /* 0x000fe20008000000 */
[----:B------:R-:W-:Y:S02]  /*9400*/  UIADD3 UR16, UR8, 0x1c00, URZ ;  /* 0x00001c0008107890 */ /* 0x000fe4000fffe03f */
[----:B------:R-:W-:-:S02]  /*9410*/  UIMAD UR19, UR42, UR4, UR48 ;  /* 0x000000042a1372a4 */ /* 0x000fc4000f8e0230 */
[----:B------:R-:W-:Y:S02]  /*9420*/  UIMAD UR20, UR20, UR5, UR6 ;  /* 0x00000005141472a4 */ /* 0x000fe4000f8e0206 */
[----:B------:R-:W-:Y:S02]  /*9430*/  UIMAD UR21, UR21, UR58, UR7 ;  /* 0x0000003a151572a4 */ /* 0x000fe4000f8e0207 */
[----:B------:R-:W-:Y:S01]  /*9440*/  UIMAD.WIDE.U32 UR32, UR40, UR36, URZ ;  /* 0x00000024282072a5 */ /* 0x000fe2000f8e003f */
[----:B------:R-:W-:Y:S01]  /*9450*/  UMOV UR29, UR28 ;  /* 0x0000001c001d7c82 */ /* 0x000fe20008000000 */
[----:B------:R-:W-:Y:S01]  /*9460*/  @UP1 USHF.R.U32.HI UR29, URZ, UR17, UR18 ;  /* 0x000000113f1d1299 */ /* 0x000fe20008011612 */
[----:B------:R-:W-:Y:S02]  /*9470*/  UMOV UR61, UR40 ;  /* 0x00000028003d7c82 */ /* 0x000fe40008000000 */
[----:B------:R-:W-:Y:S01]  /*9480*/  UMOV UR17, UR9 ;  /* 0x0000000900117c82 */ /* 0x000fe20008000000 */
[----:B------:R-:W-:Y:S01]  /*9490*/  UMOV UR18, UR44 ;  /* 0x0000002c00127c82 */ /* 0x000fe20008000000 */
[----:B------:R-:W-:Y:S01]  /*94a0*/  @UP1 USHF.R.U32.HI UR61, URZ, UR37, UR33 ;  /* 0x000000253f3d1299 */ /* 0x000fe20008011621 */
[----:B------:R0:W-:Y:S01]  /*94b0*/  UTMALDG.5D.IM2COL [UR16], [UR56], UR39 ;  /* 0x00000010380073b4 */ /* 0x0001e20008060027 */
[----:B------:R-:W-:Y:S01]  /*94c0*/  @UP0 ULDC UR32, c[0x0][0x388] ;  /* 0x0000e20000200ab9 */ /* 0x000fe20000000800 */
[----:B------:R-:W-:Y:S01]  /*94d0*/  @UP0 ULDC UR33, c[0x0][0x384] ;  /* 0x0000e10000210ab9 */ /* 0x000fe20000000800 */
[----:B------:R-:W-:Y:S01]  /*94e0*/  UMOV UR14, UR45 ;  /* 0x0000002d000e7c82 */ /* 0x000fe20008000000 */
[----:B------:R-:W-:Y:S01]  /*94f0*/  @UP0 ULDC UR35, c[0x0][0x388] ;  /* 0x0000e20000230ab9 */ /* 0x000fe20000000800 */
[----:B------:R-:W-:Y:S01]  /*9500*/  UMOV UR42, UR41 ;  /* 0x00000029002a7c82 */ /* 0x000fe20008000000 */
[----:B0-----:R-:W-:Y:S01]  /*9510*/  UIMAD.WIDE.U32 UR20, UR45, UR33, URZ ;  /* 0x000000212d1472a5 */ /* 0x001fe2000f8e003f */
[----:B------:R-:W-:Y:S01]  /*9520*/  @UP0 ULDC UR18, c[0x0][0x384] ;  /* 0x0000e10000120ab9 */ /* 0x000fe20000000800 */
[----:B------:R-:W-:Y:S01]  /*9530*/  @UP0 ULDC UR16, c[0x0][0x384] ;  /* 0x0000e10000100ab9 */ /* 0x000fe20000000800 */
[----:B------:R-:W-:-:S02]  /*9540*/  UIMAD.WIDE.U32 UR18, UR41, UR18, URZ ;  /* 0x00000012291272a5 */ /* 0x000fc4000f8e003f */
[----:B------:R-:W-:Y:S02]  /*9550*/  UIMAD.WIDE.U32 UR16, UR46, UR16, URZ ;  /* 0x000000102e1072a5 */ /* 0x000fe4000f8e003f */
[----:B------:R-:W-:Y:S02]  /*9560*/  @UP0 USHF.R.U32.HI UR14, URZ, UR32, UR21 ;  /* 0x000000203f0e0299 */ /* 0x000fe40008011615 */
[----:B------:R-:W-:Y:S01]  /*9570*/  @UP0 USHF.R.U32.HI UR42, URZ, UR35, UR19 ;  /* 0x000000233f2a0299 */ /* 0x000fe20008011613 */
[----:B------:R-:W-:Y:S01]  /*9580*/  @UP1 ULDC.64 UR20, c[0x0][0x390] ;  /* 0x0000e40000141ab9 */ /* 0x000fe20000000a00 */
[----:B------:R-:W-:Y:S01]  /*9590*/  @UP0 ULDC UR22, c[0x0][0x388] ;  /* 0x0000e20000160ab9 */ /* 0x000fe20000000800 */
[----:B------:R-:W-:Y:S02]  /*95a0*/  UIMAD.WIDE.U32 UR18, UR14, UR20, URZ ;  /* 0x000000140e1272a5 */ /* 0x000fe4000f8e003f */
[----:B------:R-:W-:Y:S01]  /*95b0*/  UMOV UR60, UR14 ;  /* 0x0000000e003c7c82 */ /* 0x000fe20008000000 */
[----:B------:R-:W-:Y:S01]  /*95c0*/  @UP0 UMOV UR20, UR17 ;  /* 0x0000001100140c82 */ /* 0x000fe20008000000 */
[----:B------:R-:W-:Y:S01]  /*95d0*/  @UP1 ULDC.64 UR16, c[0x0][0x390] ;  /* 0x0000e40000101ab9 */ /* 0x000fe20000000a00 */
[----:B------:R-:W-:Y:S01]  /*95e0*/  @UP0 USHF.R.U32.HI UR50, URZ, UR22, UR20 ;  /* 0x000000163f320299 */ /* 0x000fe20008011614 */
[----:B------:R-:W-:-:S02]  /*95f0*/  @UP1 ULDC.64 UR32, c[0x0][0x390] ;  /* 0x0000e40000201ab9 */ /* 0x000fc40000000a00 */
[----:B------:R-:W-:Y:S01]  /*9600*/  @UP1 UMOV UR20, UR19 ;  /* 0x0000001300141c82 */ /* 0x000fe20008000000 */
[----:B------:R-:W-:Y:S02]  /*9610*/  UIMAD.WIDE.U32 UR18, UR50, UR16, URZ ;  /* 0x00000010321272a5 */ /* 0x000fe4000f8e003f */
[----:B------:R-:W-:Y:S01]  /*9620*/  @UP1 USHF.R.U32.HI UR60, URZ, UR21, UR20 ;  /* 0x000000153f3c1299 */ /* 0x000fe20008011614 */
[----:B------:R-:W-:Y:S01]  /*9630*/  UMOV UR53, UR50 ;  /* 0x0000003200357c82 */ /* 0x000fe20008000000 */
[----:B------:R-:W-:Y:S01]  /*9640*/  @UP2 ULDC UR16, c[0x0][0x39c] ;  /* 0x0000e70000102ab9 */ /* 0x000fe20000000800 */
[----:B------:R-:W-:Y:S02]  /*9650*/  @UP1 USHF.R.U32.HI UR53, URZ, UR17, UR19 ;  /* 0x000000113f351299 */ /* 0x000fe40008011613 */
[----:B------:R-:W-:Y:S01]  /*9660*/  UIMAD.WIDE.U32 UR16, UR12, UR16, URZ ;  /* 0x000000100c1072a5 */ /* 0x000fe2000f8e003f */
[----:B------:R-:W-:Y:S01]  /*9670*/  @UP2 ULDC UR20, c[0x0][0x3a0] ;  /* 0x0000e80000142ab9 */ /* 0x000fe20000000800 */
[----:B------:R-:W-:-:S02]  /*9680*/  UMOV UR22, UR12 ;  /* 0x0000000c00167c82 */ /* 0x000fc40008000000 */
[----:B------:R-:W-:Y:S01]  /*9690*/  @UP2 USHF.R.U32.HI UR22, URZ, UR20, UR17 ;  /* 0x000000143f162299 */ /* 0x000fe20008011611 */
[----:B------:R-:W-:Y:S01]  /*96a0*/  @UP0 ULDC UR18, c[0x0][0x384] ;  /* 0x0000e10000120ab9 */ /* 0x000fe20000000800 */
[----:B------:R-:W-:Y:S02]  /*96b0*/  UIADD3 UR20, -UR12, URZ, URZ ;  /* 0x0000003f0c147290 */ /* 0x000fe4000fffe13f */
[----:B------:R-:W-:Y:S02]  /*96c0*/  UIMAD.WIDE.U32 UR18, UR43, UR18, URZ ;  /* 0x000000122b1272a5 */ /* 0x000fe4000f8e003f */
[----:B------:R-:W-:Y:S02]  /*96d0*/  UIADD3 UR17, -UR34, URZ, URZ ;  /* 0x0000003f22117290 */ /* 0x000fe4000fffe13f */
[----:B------:R-:W-:Y:S02]  /*96e0*/  UIADD3 UR18, -UR22, URZ, URZ ;  /* 0x0000003f16127290 */ /* 0x000fe4000fffe13f */
[----:B------:R-:W-:-:S02]  /*96f0*/  UIMAD UR20, UR31, UR20, UR34 ;  /* 0x000000141f1472a4 */ /* 0x000fc4000f8e0222 */
[----:B------:R-:W-:Y:S02]  /*9700*/  UIMAD UR17, UR15, UR17, UR47 ;  /* 0x000000110f1172a4 */ /* 0x000fe4000f8e022f */
[----:B------:R-:W-:Y:S01]  /*9710*/  UIMAD UR18, UR23, UR18, UR12 ;  /* 0x00000012171272a4 */ /* 0x000fe2000f8e020c */
[----:B------:R-:W-:Y:S01]  /*9720*/  @UP0 ULDC UR21, c[0x0][0x388] ;  /* 0x0000e20000150ab9 */ /* 0x000fe20000000800 */
[----:B------:R-:W-:Y:S02]  /*9730*/  UIMAD.WIDE.U32 UR36, UR42, UR32, URZ ;  /* 0x000000202a2472a5 */ /* 0x000fe4000f8e003f */
[----:B------:R-:W-:Y:S02]  /*9740*/  @UP0 USHF.R.U32.HI UR43, URZ, UR21, UR19 ;  /* 0x000000153f2b0299 */ /* 0x000fe40008011613 */
[----:B------:R-:W-:Y:S02]  /*9750*/  UIADD3 UR16, UR8, 0x2400, URZ ;  /* 0x0000240008107890 */ /* 0x000fe4000fffe03f */
[----:B------:R-:W-:-:S02]  /*9760*/  UIMAD UR19, UR17, UR4, UR48 ;  /* 0x00000004111372a4 */ /* 0x000fc4000f8e0230 */
[----:B------:R-:W-:Y:S02]  /*9770*/  UIMAD UR20, UR20, UR5, UR6 ;  /* 0x00000005141472a4 */ /* 0x000fe4000f8e0206 */
[----:B------:R-:W-:Y:S01]  /*9780*/  UIMAD UR21, UR18, UR58, UR7 ;  /* 0x0000003a121572a4 */ /* 0x000fe2000f8e0207 */
[----:B------:R-:W-:Y:S01]  /*9790*/  UMOV UR59, UR42 ;  /* 0x0000002a003b7c82 */ /* 0x000fe20008000000 */
[----:B------:R-:W-:Y:S01]  /*97a0*/  @UP1 USHF.R.U32.HI UR59, URZ, UR33, UR37 ;  /* 0x000000213f3b1299 */ /* 0x000fe20008011625 */
[----:B------:R-:W-:Y:S02]  /*97b0*/  UMOV UR17, UR9 ;  /* 0x0000000900117c82 */ /* 0x000fe40008000000 */
[----:B------:R-:W-:Y:S01]  /*97c0*/  @UP1 ULDC.64 UR32, c[0x0][0x390] ;  /* 0x0000e40000201ab9 */ /* 0x000fe20000000a00 */
[----:B------:R-:W-:Y:S01]  /*97d0*/  UMOV UR18, UR44 ;  /* 0x0000002c00127c82 */ /* 0x000fe20008000000 */
[----:B------:R-:W-:Y:S02]  /*97e0*/  UIMAD.WIDE.U32 UR34, UR43, UR32, URZ ;  /* 0x000000202b2272a5 */ /* 0x000fe4000f8e003f */
[----:B------:R0:W-:Y:S01]  /*97f0*/  UTMALDG.5D.IM2COL [UR16], [UR56], UR39 ;  /* 0x00000010380073b4 */ /* 0x0001e20008060027 */
[----:B------:R-:W-:Y:S01]  /*9800*/  UMOV UR12, UR38 ;  /* 0x00000026000c7c82 */ /* 0x000fe20008000000 */
[----:B------:R-:W-:Y:S01]  /*9810*/  @UP2 ULDC UR32, c[0x0][0x39c] ;  /* 0x0000e70000202ab9 */ /* 0x000fe20000000800 */
[----:B------:R-:W-:Y:S01]  /*9820*/  UIADD3 UR34, -UR30, URZ, URZ ;  /* 0x0000003f1e227290 */ /* 0x000fe2000fffe13f */
[----:B------:R-:W-:Y:S01]  /*9830*/  UMOV UR45, UR43 ;  /* 0x0000002b002d7c82 */ /* 0x000fe20008000000 */
[----:B------:R-:W-:Y:S01]  /*9840*/  @UP1 USHF.R.U32.HI UR45, URZ, UR33, UR35 ;  /* 0x000000213f2d1299 */ /* 0x000fe20008011623 */
[----:B------:R-:W-:Y:S01]  /*9850*/  @UP2 ULDC UR41, c[0x0][0x3a0] ;  /* 0x0000e80000292ab9 */ /* 0x000fe20000000800 */
[----:B------:R-:W-:Y:S01]  /*9860*/  UMOV UR54, UR59 ;  /* 0x0000003b00367c82 */ /* 0x000fe20008000000 */
[----:B------:R-:W-:Y:S01]  /*9870*/  UMOV UR46, UR53 ;  /* 0x00000035002e7c82 */ /* 0x000fe20008000000 */
[----:B0-----:R-:W-:Y:S01]  /*9880*/  UIMAD.WIDE.U32 UR18, UR24, UR32, URZ ;  /* 0x00000020181272a5 */ /* 0x001fe2000f8e003f */
[----:B------:R-:W-:-:S02]  /*9890*/  @UP2 ULDC UR21, c[0x0][0x3a0] ;  /* 0x0000e80000152ab9 */ /* 0x000fc40000000800 */
[----:B------:R-:W-:Y:S01]  /*98a0*/  @UP0 ULDC UR32, c[0x0][0x384] ;  /* 0x0000e10000200ab9 */ /* 0x000fe20000000800 */
[----:B------:R-:W-:Y:S01]  /*98b0*/  UMOV UR22, UR24 ;  /* 0x0000001800167c82 */ /* 0x000fe20008000000 */
[----:B------:R-:W-:Y:S02]  /*98c0*/  UIMAD.WIDE.U32 UR16, UR38, UR32, URZ ;  /* 0x00000020261072a5 */ /* 0x000fe4000f8e003f */
[----:B------:R-:W-:Y:S01]  /*98d0*/  @UP0 ULDC UR18, c[0x0][0x384] ;  /* 0x0000e10000120ab9 */ /* 0x000fe20000000800 */
[----:B------:R-:W-:Y:S01]  /*98e0*/  @UP2 UMOV UR32, UR19 ;  /* 0x0000001300202c82 */ /* 0x000fe20008000000 */
[----:B------:R-:W-:Y:S01]  /*98f0*/  @UP0 ULDC UR20, c[0x0][0x388] ;  /* 0x0000e20000140ab9 */ /* 0x000fe20000000800 */
[----:B------:R-:W-:Y:S02]  /*9900*/  @UP2 USHF.R.U32.HI UR22, URZ, UR21, UR32 ;  /* 0x000000153f162299 */ /* 0x000fe40008011620 */
[----:B------:R-:W-:Y:S01]  /*9910*/  UIMAD.WIDE.U32 UR18, UR11, UR18, URZ ;  /* 0x000000120b1272a5 */ /* 0x000fe2000f8e003f */
[----:B------:R-:W-:Y:S01]  /*9920*/  @UP0 UMOV UR32, UR17 ;  /* 0x0000001100200c82 */ /* 0x000fe20008000000 */
[----:B------:R-:W-:Y:S01]  /*9930*/  @UP0 ULDC UR21, c[0x0][0x388] ;  /* 0x0000e20000150ab9 */ /* 0x000fe20000000800 */
[----:B------:R-:W-:Y:S01]  /*9940*/  @UP0 USHF.R.U32.HI UR12, URZ, UR20, UR32 ;  /* 0x000000143f0c0299 */ /* 0x000fe20008011620 */
[----:B------:R-:W-:Y:S01]  /*9950*/  @UP1 ULDC.64 UR16, c[0x0][0x390] ;  /* 0x0000e40000101ab9 */ /* 0x000fe20000000a00 */
[----:B------:R-:W-:-:S02]  /*9960*/  @UP0 USHF.R.U32.HI UR11, URZ, UR21, UR19 ;  /* 0x000000153f0b0299 */ /* 0x000fc40008011613 */
[----:B------:R-:W-:Y:S02]  /*9970*/  UIADD3 UR21, -UR22, URZ, URZ ;  /* 0x0000003f16157290 */ /* 0x000fe4000fffe13f */
[----:B------:R-:W-:Y:S02]  /*9980*/  UIADD3 UR20, -UR24, URZ, URZ ;  /* 0x0000003f18147290 */ /* 0x000fe4000fffe13f */
[----:B------:R-:W-:Y:S02]  /*9990*/  UIMAD.WIDE.U32 UR18, UR12, UR16, URZ ;  /* 0x000000100c1272a5 */ /* 0x000fe4000f8e003f */
[----:B------:R-:W-:Y:S02]  /*99a0*/  UIMAD UR21, UR23, UR21, UR24 ;  /* 0x00000015171572a4 */ /* 0x000fe4000f8e0218 */
[----:B------:R-:W-:Y:S02]  /*99b0*/  UIMAD UR20, UR31, UR20, UR30 ;  /* 0x000000141f1472a4 */ /* 0x000fe4000f8e021e */
[----:B------:R-:W-:Y:S01]  /*99c0*/  UIMAD UR24, UR15, UR34, UR51 ;  /* 0x000000220f1872a4 */ /* 0x000fe2000f8e0233 */
[----:B------:R-:W-:Y:S01]  /*99d0*/  R2UR UR51, R35 ;  /* 0x00000000233372ca */ /* 0x000fe200000e0000 */
[----:B------:R-:W-:Y:S01]  /*99e0*/  @UP1 UMOV UR18, UR19 ;  /* 0x0000001300121c82 */ /* 0x000fe20008000000 */
[----:B------:R-:W-:-:S02]  /*99f0*/  UIADD3 UR16, UR8, 0x2c00, URZ ;  /* 0x00002c0008107890 */ /* 0x000fc4000fffe03f */
[----:B------:R-:W-:Y:S02]  /*9a00*/  UIMAD UR19, UR24, UR4, UR48 ;  /* 0x00000004181372a4 */ /* 0x000fe4000f8e0230 */
[----:B------:R-:W-:Y:S02]  /*9a10*/  UIMAD UR20, UR20, UR5, UR6 ;  /* 0x00000005141472a4 */ /* 0x000fe4000f8e0206 */
[----:B------:R-:W-:Y:S01]  /*9a20*/  UIMAD UR21, UR21, UR58, UR7 ;  /* 0x0000003a151572a4 */ /* 0x000fe2000f8e0207 */
[----:B------:R-:W-:Y:S01]  /*9a30*/  @UP1 ULDC.64 UR32, c[0x0][0x390] ;  /* 0x0000e40000201ab9 */ /* 0x000fe20000000a00 */
[----:B------:R-:W-:Y:S01]  /*9a40*/  UMOV UR55, UR12 ;  /* 0x0000000c00377c82 */ /* 0x000fe20008000000 */
[----:B------:R-:W-:Y:S02]  /*9a50*/  UIMAD.WIDE.U32 UR34, UR11, UR32, URZ ;  /* 0x000000200b2272a5 */ /* 0x000fe4000f8e003f */
[----:B------:R-:W-:Y:S01]  /*9a60*/  @UP1 USHF.R.U32.HI UR55, URZ, UR17, UR18 ;  /* 0x000000113f371299 */ /* 0x000fe20008011612 */
[----:B------:R-:W-:-:S02]  /*9a70*/  UMOV UR47, UR11 ;  /* 0x0000000b002f7c82 */ /* 0x000fc40008000000 */
[----:B------:R-:W-:Y:S01]  /*9a80*/  UMOV UR17, UR9 ;  /* 0x0000000900117c82 */ /* 0x000fe20008000000 */
[----:B------:R-:W-:Y:S01]  /*9a90*/  UMOV UR18, UR44 ;  /* 0x0000002c00127c82 */ /* 0x000fe20008000000 */
[----:B------:R-:W-:Y:S01]  /*9aa0*/  @UP1 USHF.R.U32.HI UR47, URZ, UR33, UR35 ;  /* 0x000000213f2f1299 */ /* 0x000fe20008011623 */
[----:B------:R0:W-:Y:S01]  /*9ab0*/  UTMALDG.5D.IM2COL [UR16], [UR56], UR39 ;  /* 0x00000010380073b4 */ /* 0x0001e20008060027 */
[----:B------:R-:W-:Y:S01]  /*9ac0*/  @UP2 ULDC UR24, c[0x0][0x39c] ;  /* 0x0000e70000182ab9 */ /* 0x000fe20000000800 */
[----:B------:R-:W-:Y:S01]  /*9ad0*/  UIADD3 UR35, -UR27, URZ, URZ ;  /* 0x0000003f1b237290 */ /* 0x000fe2000fffe13f */
[----:B------:R-:W-:Y:S01]  /*9ae0*/  MOV R18, UR55 ;  /* 0x0000003700127c02 */ /* 0x000fe20008000f00 */
[----:B------:R-:W-:Y:S01]  /*9af0*/  @UP2 ULDC UR32, c[0x0][0x39c] ;  /* 0x0000e70000202ab9 */ /* 0x000fe20000000800 */
[----:B------:R-:W-:Y:S01]  /*9b00*/  @UP2 ULDC UR30, c[0x0][0x3a0] ;  /* 0x0000e800001e2ab9 */ /* 0x000fe20000000800 */
[----:B------:R-:W-:Y:S01]  /*9b10*/  UIMAD UR35, UR15, UR35, UR51 ;  /* 0x000000230f2372a4 */ /* 0x000fe2000f8e0233 */
[----:B------:R-:W-:Y:S01]  /*9b20*/  R2UR UR51, R37 ;  /* 0x00000000253372ca */ /* 0x000fe200000e0000 */
[----:B------:R-:W-:Y:S01]  /*9b30*/  UMOV UR38, UR25 ;  /* 0x0000001900267c82 */ /* 0x000fe20008000000 */
[----:B------:R-:W-:Y:S01]  /*9b40*/  UMOV UR33, UR9 ;  /* 0x0000000900217c82 */ /* 0x000fe20008000000 */
[----:B------:R-:W-:Y:S01]  /*9b50*/  UIMAD UR35, UR35, UR4, UR48 ;  /* 0x00000004232372a4 */ /* 0x000fe2000f8e0230 */
[----:B------:R-:W-:Y:S01]  /*9b60*/  UMOV UR34, UR44 ;  /* 0x0000002c00227c82 */ /* 0x000fe20008000000 */
[----:B0-----:R-:W-:-:S02]  /*9b70*/  UIMAD.WIDE.U32 UR16, UR25, UR24, URZ ;  /* 0x00000018191072a5 */ /* 0x001fc4000f8e003f */
[----:B------:R-:W-:Y:S01]  /*9b80*/  UIMAD.WIDE.U32 UR18, UR13, UR32, URZ ;  /* 0x000000200d1272a5 */ /* 0x000fe2000f8e003f */
[----:B------:R-:W-:Y:S01]  /*9b90*/  @UP2 ULDC UR24, c[0x0][0x39c] ;  /* 0x0000e70000182ab9 */ /* 0x000fe20000000800 */
[----:B------:R-:W-:Y:S01]  /*9ba0*/  @UP2 ULDC UR21, c[0x0][0x3a0] ;  /* 0x0000e80000152ab9 */ /* 0x000fe20000000800 */
[----:B------:R-:W-:Y:S02]  /*9bb0*/  @UP2 ULDC UR20, c[0x0][0x3a0] ;  /* 0x0000e80000142ab9 */ /* 0x000fe40000000800 */
[----:B------:R-:W-:Y:S01]  /*9bc0*/  @UP2 UMOV UR32, UR17 ;  /* 0x0000001100202c82 */ /* 0x000fe20008000000 */
[----:B------:R-:W-:Y:S02]  /*9bd0*/  UIMAD.WIDE.U32 UR16, UR29, UR24, URZ ;  /* 0x000000181d1072a5 */ /* 0x000fe4000f8e003f */
[----:B------:R-:W-:Y:S01]  /*9be0*/  @UP2 USHF.R.U32.HI UR38, URZ, UR30, UR32 ;  /* 0x0000001e3f262299 */ /* 0x000fe20008011620 */
[----:B------:R-:W-:Y:S02]  /*9bf0*/  UMOV UR22, UR29 ;  /* 0x0000001d00167c82 */ /* 0x000fe40008000000 */
[----:B------:R-:W-:Y:S01]  /*9c00*/  UMOV UR30, UR13 ;  /* 0x0000000d001e7c82 */ /* 0x000fe20008000000 */
[----:B------:R-:W-:-:S02]  /*9c10*/  @UP2 USHF.R.U32.HI UR30, URZ, UR21, UR19 ;  /* 0x000000153f1e2299 */ /* 0x000fc40008011613 */
[----:B------:R-:W-:Y:S02]  /*9c20*/  @UP2 USHF.R.U32.HI UR22, URZ, UR20, UR17 ;  /* 0x000000143f162299 */ /* 0x000fe40008011611 */
[----:B------:R-:W-:Y:S02]  /*9c30*/  UIADD3 UR19, -UR26, URZ, URZ ;  /* 0x0000003f1a137290 */ /* 0x000fe4000fffe13f */
[----:B------:R-:W-:Y:S02]  /*9c40*/  UIADD3 UR17, -UR28, URZ, URZ ;  /* 0x0000003f1c117290 */ /* 0x000fe4000fffe13f */
[----:B------:R-:W-:Y:S02]  /*9c50*/  UIADD3 UR18, -UR25, URZ, URZ ;  /* 0x0000003f19127290 */ /* 0x000fe4000fffe13f */
[----:B------:R-:W-:Y:S02]  /*9c60*/  UIMAD UR19, UR15, UR19, UR49 ;  /* 0x000000130f1372a4 */ /* 0x000fe4000f8e0231 */
[----:B------:R-:W-:Y:S01]  /*9c70*/  UIMAD UR20, UR15, UR17, UR51 ;  /* 0x000000110f1472a4 */ /* 0x000fe2000f8e0233 */
[----:B------:R-:W-:Y:S01]  /*9c80*/  R2UR UR51, R38 ;  /* 0x00000000263372ca */ /* 0x000fe200000e0000 */
[----:B------:R-:W-:-:S02]  /*9c90*/  UIMAD UR18, UR31, UR18, UR27 ;  /* 0x000000121f1272a4 */ /* 0x000fc4000f8e021b */
[----:B------:R-:W-:Y:S02]  /*9ca0*/  UIADD3 UR17, -UR13, URZ, URZ ;  /* 0x0000003f0d117290 */ /* 0x000fe4000fffe13f */
[----:B------:R-:W-:Y:S02]  /*9cb0*/  UIADD3 UR21, -UR38, URZ, URZ ;  /* 0x0000003f26157290 */ /* 0x000fe4000fffe13f */
[----:B------:R-:W-:Y:S02]  /*9cc0*/  UIMAD UR27, UR19, UR4, UR48 ;  /* 0x00000004131b72a4 */ /* 0x000fe4000f8e0230 */
[----:B------:R-:W-:Y:S02]  /*9cd0*/  UIMAD UR19, UR20, UR4, UR48 ;  /* 0x00000004141372a4 */ /* 0x000fe4000f8e0230 */
[----:B------:R-:W-:Y:S02]  /*9ce0*/  UIMAD UR26, UR31, UR17, UR26 ;  /* 0x000000111f1a72a4 */ /* 0x000fe4000f8e021a */
[----:B------:R-:W-:-:S02]  /*9cf0*/  UIMAD UR21, UR23, UR21, UR25 ;  /* 0x00000015171572a4 */ /* 0x000fc4000f8e0219 */
[----:B------:R-:W-:Y:S02]  /*9d00*/  UIADD3 UR20, -UR30, URZ, URZ ;  /* 0x0000003f1e147290 */ /* 0x000fe4000fffe13f */
[----:B------:R-:W-:Y:S02]  /*9d10*/  UIMAD UR36, UR18, UR5, UR6 ;  /* 0x00000005122472a4 */ /* 0x000fe4000f8e0206 */
[----:B------:R-:W-:Y:S02]  /*9d20*/  UIADD3 UR17, -UR29, URZ, URZ ;  /* 0x0000003f1d117290 */ /* 0x000fe4000fffe13f */
[----:B------:R-:W-:Y:S02]  /*9d30*/  UIADD3 UR18, -UR22, URZ, URZ ;  /* 0x0000003f16127290 */ /* 0x000fe4000fffe13f */
[----:B------:R-:W-:Y:S02]  /*9d40*/  UIMAD UR13, UR23, UR20, UR13 ;  /* 0x00000014170d72a4 */ /* 0x000fe4000f8e020d */
[----:B------:R-:W-:-:S02]  /*9d50*/  UIMAD UR37, UR21, UR58, UR7 ;  /* 0x0000003a152572a4 */ /* 0x000fc4000f8e0207 */
[----:B------:R-:W-:Y:S02]  /*9d60*/  UIADD3 UR32, UR8, 0x3400, URZ ;  /* 0x0000340008207890 */ /* 0x000fe4000fffe03f */
[----:B------:R-:W-:Y:S02]  /*9d70*/  UIMAD UR17, UR31, UR17, UR28 ;  /* 0x000000111f1172a4 */ /* 0x000fe4000f8e021c */
[----:B------:R-:W-:Y:S02]  /*9d80*/  UIMAD UR21, UR23, UR18, UR29 ;  /* 0x00000012171572a4 */ /* 0x000fe4000f8e021d */
[----:B------:R-:W-:Y:S02]  /*9d90*/  UIADD3 UR24, UR8, 0x3c00, URZ ;  /* 0x00003c0008187890 */ /* 0x000fe4000fffe03f */
[----:B------:R-:W-:Y:S01]  /*9da0*/  UIMAD UR28, UR26, UR5, UR6 ;  /* 0x000000051a1c72a4 */ /* 0x000fe2000f8e0206 */
[----:B------:R0:W-:Y:S01]  /*9db0*/  UTMALDG.5D.IM2COL [UR32], [UR56], UR39 ;  /* 0x00000020380073b4 */ /* 0x0001e20008060027 */
[----:B------:R-:W-:-:S02]  /*9dc0*/  UIMAD UR29, UR13, UR58, UR7 ;  /* 0x0000003a0d1d72a4 */ /* 0x000fc4000f8e0207 */
[----:B------:R-:W-:Y:S02]  /*9dd0*/  UIADD3 UR16, UR8, 0x4400, URZ ;  /* 0x0000440008107890 */ /* 0x000fe4000fffe03f */
        /* <DEDUP_REMOVED lines=9> */
[----:B------:R-:W-:Y:S01]  /*9e70*/  UIADD3 UR48, UR8, 0x5c00, URZ ;  /* 0x00005c0008307890 */ /* 0x000fe2000fffe03f */
[----:B------:R-:W-:-:S02]  /*9e80*/  UMOV UR49, UR9 ;  /* 0x0000000900317c82 */ /* 0x000fc40008000000 */
[----:B------:R-:W-:Y:S01]  /*9e90*/  MOV R48, UR49 ;  /* 0x0000003100307c02 */ /* 0x000fe20008000f00 */
[----:B------:R2:W-:Y:S02]  /*9ea0*/  UTMALDG.5D.IM2COL [UR16], [UR56], UR39 ;  /* 0x00000010380073b4 */ /* 0x0005e40008060027 */
[----:B------:R-:W-:Y:S01]  /*9eb0*/  MOV R49, UR48 ;  /* 0x0000003000317c02 */ /* 0x000fe20008000f00 */
[----:B0-----:R-:W-:Y:S01]  /*9ec0*/  UIADD3 UR33, UR8, 0x4c00, URZ ;  /* 0x00004c0008217890 */ /* 0x001fe2000fffe03f */
[----:B------:R-:W-:Y:S01]  /*9ed0*/  R2UR UR35, R39 ;  /* 0x00000000272372ca */ /* 0x000fe200000e0000 */
[----:B------:R-:W-:Y:S01]  /*9ee0*/  @UP2 ULDC UR32, c[0x0][0x39c] ;  /* 0x0000e70000202ab9 */ /* 0x000fe20000000800 */
[----:B------:R-:W-:Y:S01]  /*9ef0*/  UMOV UR38, UR55 ;  /* 0x0000003700267c82 */ /* 0x000fe20008000000 */
[----:B------:R-:W-:Y:S02]  /*9f00*/  UIADD3 UR36, -UR55, URZ, URZ ;  /* 0x0000003f37247290 */ /* 0x000fe4000fffe13f */
[----:B------:R-:W-:Y:S01]  /*9f10*/  IMAD.U32 R17, RZ, RZ, UR33 ;  /* 0x00000021ff117e24 */ /* 0x000fe2000f8e00ff */
[----:B------:R-:W-:Y:S01]  /*9f20*/  UMOV UR33, UR60 ;  /* 0x0000003c00217c82 */ /* 0x000fe20008000000 */
[----:B------:R-:W-:-:S02]  /*9f30*/  UIMAD UR36, UR31, UR36, UR12 ;  /* 0x000000241f2472a4 */ /* 0x000fc4000f8e020c */
[----:B------:R-:W-:Y:S01]  /*9f40*/  UIADD3 UR37, UR8, 0x5400, URZ ;  /* 0x0000540008257890 */ /* 0x000fe2000fffe03f */
[----:B------:R-:W-:Y:S01]  /*9f50*/  R2UR UR48, R17 ;  /* 0x00000000113072ca */ /* 0x000fe200000e0000 */
[----:B------:R-:W-:Y:S01]  /*9f60*/  UIMAD UR36, UR36, UR5, UR6 ;  /* 0x00000005242472a4 */ /* 0x000fe2000f8e0206 */
[----:B------:R-:W-:Y:S01]  /*9f70*/  VIADD R17, R15, 0x1 ;  /* 0x000000010f117836 */ /* 0x000fe20000000000 */
[----:B-1----:R-:W-:Y:S01]  /*9f80*/  @UP2 ULDC UR29, c[0x0][0x3a0] ;  /* 0x0000e800001d2ab9 */ /* 0x002fe20000000800 */
[----:B------:R-:W-:Y:S01]  /*9f90*/  @UP2 ULDC UR28, c[0x0][0x39c] ;  /* 0x0000e700001c2ab9 */ /* 0x000fe20000000800 */
[----:B------:R-:W-:Y:S01]  /*9fa0*/  UMOV UR30, UR61 ;  /* 0x0000003d001e7c82 */ /* 0x000fe20008000000 */
[----:B------:R-:W-:Y:S01]  /*9fb0*/  @UP2 ULDC UR27, c[0x0][0x3a0] ;  /* 0x0000e800001b2ab9 */ /* 0x000fe20000000800 */
[----:B------:R-:W-:Y:S01]  /*9fc0*/  @UP2 ULDC UR26, c[0x0][0x39c] ;  /* 0x0000e700001a2ab9 */ /* 0x000fe20000000800 */
[----:B------:R-:W-:Y:S01]  /*9fd0*/  @UP2 ULDC UR25, c[0x0][0x39c] ;  /* 0x0000e70000192ab9 */ /* 0x000fe20000000800 */
[----:B------:R-:W-:Y:S01]  /*9fe0*/  @UP2 ULDC UR24, c[0x0][0x39c] ;  /* 0x0000e70000182ab9 */ /* 0x000fe20000000800 */
[----:B--2---:R-:W-:-:S02]  /*9ff0*/  UIMAD.WIDE.U32 UR16, UR61, UR13, URZ ;  /* 0x0000000d3d1072a5 */ /* 0x004fc4000f8e003f */
[----:B------:R-:W-:Y:S02]  /*a000*/  UIMAD.WIDE.U32 UR18, UR60, UR44, URZ ;  /* 0x0000002c3c1272a5 */ /* 0x000fe4000f8e003f */
[----:B------:R-:W-:Y:S02]  /*a010*/  @UP2 USHF.R.U32.HI UR30, URZ, UR41, UR17 ;  /* 0x000000293f1e2299 */ /* 0x000fe40008011611 */
[----:B------:R-:W-:Y:S02]  /*a020*/  @UP2 USHF.R.U32.HI UR33, URZ, UR29, UR19 ;  /* 0x0000001d3f212299 */ /* 0x000fe40008011613 */
[----:B------:R-:W-:Y:S01]  /*a030*/  UIMAD.WIDE.U32 UR16, UR59, UR32, URZ ;  /* 0x000000203b1072a5 */ /* 0x000fe2000f8e003f */
[----:B------:R-:W-:Y:S01]  /*a040*/  R2UR UR32, R40 ;  /* 0x00000000282072ca */ /* 0x000fe200000e0000 */
[----:B------:R-:W-:Y:S01]  /*a050*/  UIMAD.WIDE.U32 UR18, UR53, UR28, URZ ;  /* 0x0000001c351272a5 */ /* 0x000fe2000f8e003f */
[----:B------:R-:W-:Y:S01]  /*a060*/  IMAD.U32 R6, RZ, RZ, UR30 ;  /* 0x0000001eff067e24 */ /* 0x000fe2000f8e00ff */
[----:B------:R-:W-:Y:S01]  /*a070*/  @UP2 ULDC UR22, c[0x0][0x3a0] ;  /* 0x0000e80000162ab9 */ /* 0x000fe20000000800 */
[----:B------:R-:W-:-:S02]  /*a080*/  @UP2 USHF.R.U32.HI UR54, URZ, UR27, UR17 ;  /* 0x0000001b3f362299 */ /* 0x000fc40008011611 */
[----:B------:R-:W-:Y:S01]  /*a090*/  @UP2 USHF.R.U32.HI UR46, URZ, UR22, UR19 ;  /* 0x000000163f2e2299 */ /* 0x000fe20008011613 */
[----:B------:R-:W-:Y:S01]  /*a0a0*/  R2UR UR29, R6 ;  /* 0x00000000061d72ca */ /* 0x000fe200000e0000 */
[----:B------:R-:W-:Y:S01]  /*a0b0*/  UIMAD.WIDE.U32 UR16, UR45, UR26, URZ ;  /* 0x0000001a2d1072a5 */ /* 0x000fe2000f8e003f */
[----:B------:R-:W0:Y:S01]  /*a0c0*/  LDC.64 R6, c[0x0][0x3e0] ;  /* 0x0000f800ff067b82 */ /* 0x000e220000000a00 */
[----:B------:R-:W-:Y:S01]  /*a0d0*/  UIMAD.WIDE.U32 UR18, UR55, UR25, URZ ;  /* 0x00000019371272a5 */ /* 0x000fe2000f8e003f */
[----:B------:R-:W-:Y:S01]  /*a0e0*/  R2UR UR55, R18 ;  /* 0x00000000123772ca */ /* 0x000fe200000e0000 */
[----:B------:R-:W-:Y:S01]  /*a0f0*/  @UP2 ULDC UR21, c[0x0][0x3a0] ;  /* 0x0000e80000152ab9 */ /* 0x000fe20000000800 */
[----:B------:R-:W-:Y:S01]  /*a100*/  @UP2 ULDC UR20, c[0x0][0x3a0] ;  /* 0x0000e80000142ab9 */ /* 0x000fe20000000800 */
[----:B------:R-:W-:Y:S01]  /*a110*/  UMOV UR22, UR45 ;  /* 0x0000002d00167c82 */ /* 0x000fe20008000000 */
[----:B------:R-:W-:Y:S01]  /*a120*/  @UP2 USHF.R.U32.HI UR22, URZ, UR21, UR17 ;  /* 0x000000153f162299 */ /* 0x000fe20008011611 */
[----:B------:R-:W-:Y:S01]  /*a130*/  MOV R44, UR54 ;  /* 0x00000036002c7c02 */ /* 0x000fe20008000f00 */
[----:B------:R-:W-:-:S02]  /*a140*/  @UP2 USHF.R.U32.HI UR38, URZ, UR20, UR19 ;  /* 0x000000143f262299 */ /* 0x000fc40008011613 */
[----:B------:R-:W-:Y:S02]  /*a150*/  UIADD3 UR26, -UR61, URZ, URZ ;  /* 0x0000003f3d1a7290 */ /* 0x000fe4000fffe13f */
[----:B------:R-:W-:Y:S02]  /*a160*/  UIADD3 UR25, -UR60, URZ, URZ ;  /* 0x0000003f3c197290 */ /* 0x000fe4000fffe13f */
[----:B------:R-:W-:Y:S01]  /*a170*/  UIADD3 UR21, -UR59, URZ, URZ ;  /* 0x0000003f3b157290 */ /* 0x000fe2000fffe13f */
[----:B------:R-:W-:Y:S01]  /*a180*/  MOV R18, UR55 ;  /* 0x0000003700127c02 */ /* 0x000fe20008000f00 */
[----:B------:R-:W-:Y:S02]  /*a190*/  UIADD3 UR44, -UR53, URZ, URZ ;  /* 0x0000003f352c7290 */ /* 0x000fe4000fffe13f */
[----:B------:R-:W-:Y:S01]  /*a1a0*/  UIADD3 UR20, -UR45, URZ, URZ ;  /* 0x0000003f2d147290 */ /* 0x000fe2000fffe13f */
[----:B------:R-:W-:Y:S01]  /*a1b0*/  R2UR UR55, R18 ;  /* 0x00000000123772ca */ /* 0x000fe200000e0000 */
[----:B------:R-:W-:-:S02]  /*a1c0*/  UIADD3 UR28, -UR47, URZ, URZ ;  /* 0x0000003f2f1c7290 */ /* 0x000fc4000fffe13f */
[----:B------:R-:W-:Y:S02]  /*a1d0*/  UIMAD UR26, UR31, UR26, UR40 ;  /* 0x0000001a1f1a72a4 */ /* 0x000fe4000f8e0228 */
[----:B------:R-:W-:Y:S02]  /*a1e0*/  UIMAD UR25, UR31, UR25, UR14 ;  /* 0x000000191f1972a4 */ /* 0x000fe4000f8e020e */
[----:B------:R-:W-:Y:S02]  /*a1f0*/  UIMAD UR21, UR31, UR21, UR42 ;  /* 0x000000151f1572a4 */ /* 0x000fe4000f8e022a */
[----:B------:R-:W-:Y:S02]  /*a200*/  UIMAD UR44, UR31, UR44, UR50 ;  /* 0x0000002c1f2c72a4 */ /* 0x000fe4000f8e0232 */
[----:B------:R-:W-:Y:S02]  /*a210*/  UIMAD UR20, UR31, UR20, UR43 ;  /* 0x000000141f1472a4 */ /* 0x000fe4000f8e022b */
[----:B------:R-:W-:-:S02]  /*a220*/  UIMAD UR28, UR31, UR28, UR11 ;  /* 0x0000001c1f1c72a4 */ /* 0x000fc4000f8e020b */
[----:B------:R-:W-:Y:S01]  /*a230*/  UIMAD UR18, UR26, UR5, UR6 ;  /* 0x000000051a1272a4 */ /* 0x000fe2000f8e0206 */
[----:B------:R-:W-:Y:S01]  /*a240*/  R2UR UR26, R43 ;  /* 0x000000002b1a72ca */ /* 0x000fe200000e0000 */
[----:B------:R-:W-:Y:S01]  /*a250*/  UIMAD UR34, UR25, UR5, UR6 ;  /* 0x00000005192272a4 */ /* 0x000fe2000f8e0206 */
[----:B------:R-:W-:Y:S01]  /*a260*/  R2UR UR25, R29 ;  /* 0x000000001d1972ca */ /* 0x000fe200000e0000 */
[----:B------:R-:W-:Y:S02]  /*a270*/  UIMAD UR52, UR21, UR5, UR6 ;  /* 0x00000005153472a4 */ /* 0x000fe4000f8e0206 */
[----:B------:R-:W-:Y:S02]  /*a280*/  UIMAD UR44, UR44, UR5, UR6 ;  /* 0x000000052c2c72a4 */ /* 0x000fe4000f8e0206 */
[----:B------:R-:W-:Y:S02]  /*a290*/  UIMAD UR20, UR20, UR5, UR6 ;  /* 0x00000005141472a4 */ /* 0x000fe4000f8e0206 */
[----:B------:R-:W-:Y:S01]  /*a2a0*/  UIMAD UR28, UR28, UR5, UR6 ;  /* 0x000000051c1c72a4 */ /* 0x000fe2000f8e0206 */
[----:B------:R-:W-:Y:S01]  /*a2b0*/  MOV R45, UR52 ;  /* 0x00000034002d7c02 */ /* 0x000fe20008000f00 */
[----:B------:R-:W-:-:S02]  /*a2c0*/  UIADD3 UR5, -UR14, URZ, URZ ;  /* 0x0000003f0e057290 */ /* 0x000fc4000fffe13f */
[----:B------:R-:W-:Y:S02]  /*a2d0*/  UIMAD.WIDE.U32 UR16, UR47, UR24, URZ ;  /* 0x000000182f1072a5 */ /* 0x000fe4000f8e003f */
[----:B------:R-:W-:Y:S01]  /*a2e0*/  UIMAD UR5, UR15, UR5, UR35 ;  /* 0x000000050f0572a4 */ /* 0x000fe2000f8e0223 */
[----:B------:R-:W-:Y:S01]  /*a2f0*/  R2UR UR35, R41 ;  /* 0x00000000292372ca */ /* 0x000fe200000e0000 */
[----:B------:R-:W-:Y:S01]  /*a300*/  @UP2 ULDC UR13, c[0x0][0x3a0] ;  /* 0x0000e800000d2ab9 */ /* 0x000fe20000000800 */
[----:B------:R-:W-:Y:S01]  /*a310*/  UMOV UR30, UR47 ;  /* 0x0000002f001e7c82 */ /* 0x000fe20008000000 */
[----:B------:R-:W-:Y:S02]  /*a320*/  @UP2 USHF.R.U32.HI UR30, URZ, UR13, UR17 ;  /* 0x0000000d3f1e2299 */ /* 0x000fe40008011611 */
[----:B------:R-:W-:Y:S02]  /*a330*/  UIADD3 UR13, -UR50, URZ, URZ ;  /* 0x0000003f320d7290 */ /* 0x000fe4000fffe13f */
[----:B------:R-:W-:-:S02]  /*a340*/  UIADD3 UR19, -UR43, URZ, URZ ;  /* 0x0000003f2b137290 */ /* 0x000fc4000fffe13f */
[----:B------:R-:W-:Y:S02]  /*a350*/  UIADD3 UR6, -UR40, URZ, URZ ;  /* 0x0000003f28067290 */ /* 0x000fe4000fffe13f */
[----:B------:R-:W-:Y:S02]  /*a360*/  UIADD3 UR27, -UR11, URZ, URZ ;  /* 0x0000003f0b1b7290 */ /* 0x000fe4000fffe13f */
[----:B------:R-:W-:Y:S01]  /*a370*/  UIMAD UR43, UR15, UR13, UR35 ;  /* 0x0000000d0f2b72a4 */ /* 0x000fe2000f8e0223 */
[----:B------:R-:W-:Y:S01]  /*a380*/  R2UR UR35, R42 ;  /* 0x000000002a2372ca */ /* 0x000fe200000e0000 */
[----:B------:R-:W-:Y:S01]  /*a390*/  UIMAD UR6, UR15, UR6, UR51 ;  /* 0x000000060f0672a4 */ /* 0x000fe2000f8e0233 */
[----:B------:R-:W-:Y:S01]  /*a3a0*/  R2UR UR13, R20 ;  /* 0x00000000140d72ca */ /* 0x000fe200000e0000 */
[----:B------:R-:W-:Y:S02]  /*a3b0*/  UIADD3 UR51, -UR42, URZ, URZ ;  /* 0x0000003f2a337290 */ /* 0x000fe4000fffe13f */
[----:B------:R-:W-:-:S02]  /*a3c0*/  UIMAD UR27, UR15, UR27, UR25 ;  /* 0x0000001b0f1b72a4 */ /* 0x000fc4000f8e0219 */
[----:B------:R-:W-:Y:S02]  /*a3d0*/  UIMAD UR51, UR15, UR51, UR32 ;  /* 0x000000330f3372a4 */ /* 0x000fe4000f8e0220 */
[----:B------:R-:W-:Y:S02]  /*a3e0*/  UIADD3 UR31, UR10, 0x20, URZ ;  /* 0x000000200a1f7890 */ /* 0x000fe4000fffe03f */
[----:B------:R-:W-:Y:S02]  /*a3f0*/  UIADD3 UR40, UR8, 0x6400, URZ ;  /* 0x0000640008287890 */ /* 0x000fe4000fffe03f */
[----:B------:R-:W-:Y:S02]  /*a400*/  UIMAD UR19, UR15, UR19, UR35 ;  /* 0x000000130f1372a4 */ /* 0x000fe4000f8e0223 */
[----:B------:R-:W-:Y:S01]  /*a410*/  UIADD3 UR35, -UR12, URZ, URZ ;  /* 0x0000003f0c237290 */ /* 0x000fe2000fffe13f */
[----:B------:R-:W-:Y:S01]  /*a420*/  ISETP.NE.AND P2, PT, R16, UR13, PT ;  /* 0x0000000d10007c0c */ /* 0x000fe2000bf45270 */
[----:B------:R-:W-:-:S02]  /*a430*/  UIADD3 UR16, UR8, 0x6c00, URZ ;  /* 0x00006c0008107890 */ /* 0x000fc4000fffe03f */
[----:B------:R-:W-:Y:S02]  /*a440*/  UIMAD UR35, UR15, UR35, UR26 ;  /* 0x000000230f2372a4 */ /* 0x000fe4000f8e021a */
[----:B------:R-:W-:Y:S01]  /*a450*/  UIADD3 UR32, UR8, 0x7400, URZ ;  /* 0x0000740008207890 */ /* 0x000fe2000fffe03f */
[----:B------:R-:W-:Y:S01]  /*a460*/  ULDC UR26, c[0x0][0x3ec] ;  /* 0x0000fb00001a7ab9 */ /* 0x000fe20000000800 */
[----:B------:R-:W-:Y:S02]  /*a470*/  UIADD3 UR24, UR8, 0x7c00, URZ ;  /* 0x00007c0008187890 */ /* 0x000fe4000fffe03f */
[----:B------:R-:W-:Y:S02]  /*a480*/  UIMAD UR12, UR6, UR4, UR26 ;  /* 0x00000004060c72a4 */ /* 0x000fe4000f8e021a */
[----:B------:R-:W-:Y:S02]  /*a490*/  UIMAD UR11, UR5, UR4, UR26 ;  /* 0x00000004050b72a4 */ /* 0x000fe4000f8e021a */
[----:B------:R-:W-:Y:S01]  /*a4a0*/  @P2 IMAD.MOV R17, RZ, RZ, R15 ;  /* 0x000000ffff112224 */ /* 0x000fe200078e020f */
[----:B------:R-:W-:-:S02]  /*a4b0*/  UIMAD UR51, UR51, UR4, UR26 ;  /* 0x00000004333372a4 */ /* 0x000fc4000f8e021a */
[----:B------:R-:W-:Y:S02]  /*a4c0*/  UIMAD UR43, UR43, UR4, UR26 ;  /* 0x000000042b2b72a4 */ /* 0x000fe4000f8e021a */
[----:B------:R-:W-:Y:S01]  /*a4d0*/  UIMAD UR19, UR19, UR4, UR26 ;  /* 0x00000004131372a4 */ /* 0x000fe2000f8e021a */
[----:B0-----:R-:W-:Y:S01]  /*a4e0*/  ISETP.NE.AND P3, PT, R17, R6, PT ;  /* 0x000000061100720c */ /* 0x001fe20003f65270 */
[----:B------:R-:W-:Y:S01]  /*a4f0*/  UIMAD UR35, UR35, UR4, UR26 ;  /* 0x00000004232372a4 */ /* 0x000fe2000f8e021a */
[----:B------:R-:W-:Y:S01]  /*a500*/  MOV R46, UR51 ;  /* 0x00000033002e7c02 */ /* 0x000fe20008000f00 */
[----:B------:R-:W-:Y:S01]  /*a510*/  UIMAD UR27, UR27, UR4, UR26 ;  /* 0x000000041b1b72a4 */ /* 0x000fe2000f8e021a */
[----:B------:R-:W-:Y:S01]  /*a520*/  VIADD R6, R13, 0x1 ;  /* 0x000000010d067836 */ /* 0x000fe20000000000 */
[----:B------:R-:W-:Y:S02]  /*a530*/  UIADD3 UR4, -UR29, URZ, URZ ;  /* 0x0000003f1d047290 */ /* 0x000fe4000fffe13f */
[----:B------:R-:W-:-:S02]  /*a540*/  UIADD3 UR8, -UR46, URZ, URZ ;  /* 0x0000003f2e087290 */ /* 0x000fc4000fffe13f */
[----:B------:R-:W-:Y:S01]  /*a550*/  UIMAD UR4, UR23, UR4, UR61 ;  /* 0x00000004170472a4 */ /* 0x000fe2000f8e023d */
[----:B------:R-:W-:Y:S01]  /*a560*/  UMOV UR50, UR31 ;  /* 0x0000001f00327c82 */ /* 0x000fe20008000000 */
[----:B------:R-:W-:Y:S01]  /*a570*/  UIADD3 UR6, -UR54, URZ, URZ ;  /* 0x0000003f36067290 */ /* 0x000fe2000fffe13f */
[----:B------:R-:W-:Y:S01]  /*a580*/  MOV R47, UR50 ;  /* 0x00000032002f7c02 */ /* 0x000fe20008000f00 */
[----:B------:R-:W-:Y:S01]  /*a590*/  UIMAD UR4, UR4, UR58, UR7 ;  /* 0x0000003a040472a4 */ /* 0x000fe2000f8e0207 */
[----:B------:R-:W-:Y:S01]  /*a5a0*/  @P3 IMAD.MOV R6, RZ, RZ, R13 ;  /* 0x000000ffff063224 */ /* 0x000fe200078e020d */
[----:B------:R-:W-:Y:S01]  /*a5b0*/  UIMAD UR8, UR23, UR8, UR53 ;  /* 0x00000008170872a4 */ /* 0x000fe2000f8e0235 */
[----:B------:R-:W-:Y:S01]  /*a5c0*/  UMOV UR51, UR12 ;  /* 0x0000000c00337c82 */ /* 0x000fe20008000000 */
[----:B------:R-:W-:Y:S01]  /*a5d0*/  UMOV UR52, UR18 ;  /* 0x0000001200347c82 */ /* 0x000fe20008000000 */
[----:B------:R-:W-:Y:S02]  /*a5e0*/  UMOV UR54, UR29 ;  /* 0x0000001d00367c82 */ /* 0x000fe40008000000 */
[----:B------:R-:W-:Y:S01]  /*a5f0*/  UMOV UR53, UR4 ;  /* 0x0000000400357c82 */ /* 0x000fe20008000000 */
[----:B------:R-:W-:Y:S01]  /*a600*/  UIADD3 UR5, -UR33, URZ, URZ ;  /* 0x0000003f21057290 */ /* 0x000fe2000fffe13f */
[----:B------:R0:W-:Y:S01]  /*a610*/  UTMALDG.5D.IM2COL [UR48], [UR56], UR39 ;  /* 0x00000030380073b4 */ /* 0x0001e20008060027 */
[----:B------:R-:W-:Y:S01]  /*a620*/  UIMAD UR6, UR23, UR6, UR59 ;  /* 0x00000006170672a4 */ /* 0x000fe2000f8e023b */
[----:B------:R-:W-:Y:S01]  /*a630*/  ISETP.NE.AND P4, PT, R6, R7, PT ;  /* 0x000000070600720c */ /* 0x000fe20003f85270 */
[----:B------:R-:W-:Y:S01]  /*a640*/  UIMAD UR5, UR23, UR5, UR60 ;  /* 0x00000005170572a4 */ /* 0x000fe2000f8e023c */
[----:B------:R-:W-:Y:S01]  /*a650*/  VIADD R7, R8, 0x1 ;  /* 0x0000000108077836 */ /* 0x000fe20000000000 */
[----:B------:R-:W-:-:S02]  /*a660*/  UIADD3 UR21, -UR22, URZ, URZ ;  /* 0x0000003f16157290 */ /* 0x000fc4000fffe13f */
[----:B------:R-:W-:Y:S02]  /*a670*/  UIMAD UR5, UR5, UR58, UR7 ;  /* 0x0000003a050572a4 */ /* 0x000fe4000f8e0207 */
[----:B------:R-:W-:Y:S02]  /*a680*/  UIADD3 UR4, -UR38, URZ, URZ ;  /* 0x0000003f26047290 */ /* 0x000fe4000fffe13f */
[----:B------:R-:W-:Y:S02]  /*a690*/  UIADD3 UR29, -UR30, URZ, URZ ;  /* 0x0000003f1e1d7290 */ /* 0x000fe4000fffe13f */
[----:B------:R-:W-:Y:S02]  /*a6a0*/  UIMAD UR21, UR23, UR21, UR45 ;  /* 0x00000015171572a4 */ /* 0x000fe4000f8e022d */
[----:B------:R-:W-:Y:S01]  /*a6b0*/  UIMAD UR4, UR23, UR4, UR55 ;  /* 0x00000004170472a4 */ /* 0x000fe2000f8e0237 */
[----:B------:R-:W-:Y:S01]  /*a6c0*/  @P4 IMAD.MOV R7, RZ, RZ, R8 ;  /* 0x000000ffff074224 */ /* 0x000fe200078e0208 */
[----:B------:R-:W-:-:S02]  /*a6d0*/  UIMAD UR29, UR23, UR29, UR47 ;  /* 0x0000001d171d72a4 */ /* 0x000fc4000f8e022f */
[----:B------:R-:W-:Y:S01]  /*a6e0*/  UIMAD UR45, UR8, UR58, UR7 ;  /* 0x0000003a082d72a4 */ /* 0x000fe2000f8e0207 */
[----:B------:R-:W-:Y:S01]  /*a6f0*/  R2UR UR8, R23 ;  /* 0x00000000170872ca */ /* 0x000fe200000e0000 */
[----:B------:R-:W-:Y:S02]  /*a700*/  UIMAD UR21, UR21, UR58, UR7 ;  /* 0x0000003a151572a4 */ /* 0x000fe4000f8e0207 */
[----:B------:R-:W-:Y:S01]  /*a710*/  UIMAD UR29, UR29, UR58, UR7 ;  /* 0x0000003a1d1d72a4 */ /* 0x000fe2000f8e0207 */
[----:B------:R-:W-:Y:S01]  /*a720*/  UMOV UR41, UR9 ;  /* 0x0000000900297c82 */ /* 0x000fe20008000000 */
[----:B0-----:R-:W-:Y:S01]  /*a730*/  R2UR UR54, R44 ;  /* 0x000000002c3672ca */ /* 0x001fe200000e0000 */
[----:B------:R-:W-:Y:S01]  /*a740*/  UIMAD UR53, UR6, UR58, UR7 ;  /* 0x0000003a063572a4 */ /* 0x000fe2000f8e0207 */
[----:B------:R-:W-:Y:S01]  /*a750*/  R2UR UR52, R45 ;  /* 0x000000002d3472ca */ /* 0x000fe200000e0000 */
[----:B------:R-:W-:Y:S01]  /*a760*/  UMOV UR42, UR31 ;  /* 0x0000001f002a7c82 */ /* 0x000fe20008000000 */
        /* <DEDUP_REMOVED lines=8> */
[----:B------:R-:W-:Y:S01]  /*a7f0*/  MOV R44, UR53 ;  /* 0x00000035002c7c02 */ /* 0x000fe20008000f00 */
        /* <DEDUP_REMOVED lines=13> */
[----:B------:R-:W-:Y:S01]  /*a8d0*/  UIMAD UR37, UR4, UR58, UR7 ;  /* 0x0000003a042572a4 */ /* 0x000fe2000f8e0207 */
[----:B------:R0:W-:Y:S01]  /*a8e0*/  UTMALDG.5D.IM2COL [UR48], [UR56], UR39 ;  /* 0x00000030380073b4 */ /* 0x0001e20008060027 */
[----:B------:R-:W-:Y:S01]  /*a8f0*/  R2UR UR6, R14 ;  /* 0x000000000e0672ca */ /* 0x000fe200000e0000 */
[----:B------:R-:W-:Y:S01]  /*a900*/  UMOV UR33, UR9 ;  /* 0x0000000900217c82 */ /* 0x000fe20008000000 */
[----:B------:R-:W-:Y:S01]  /*a910*/  UMOV UR34, UR31 ;  /* 0x0000001f00227c82 */ /* 0x000fe20008000000 */
[----:B------:R-:W-:Y:S01]  /*a920*/  ULDC.64 UR60, c[0x0][0x198] ;  /* 0x00006600003c7ab9 */ /* 0x000fe20000000a00 */
[----:B------:R-:W-:Y:S01]  /*a930*/  R2UR UR11, R22 ;  /* 0x00000000160b72ca */ /* 0x000fe200000e0000 */
[----:B------:R-:W-:Y:S01]  /*a940*/  UIADD3 UR4, UP0, UR60, 0x270, URZ ;  /* 0x000002703c047890 */ /* 0x000fe2000ff1e03f */
[----:B------:R-:W-:Y:S01]  /*a950*/  MOV R14, UR31 ;  /* 0x0000001f000e7c02 */ /* 0x000fe20008000f00 */
[----:B------:R-:W-:-:S02]  /*a960*/  UMOV UR7, 0x30000 ;  /* 0x0003000000077882 */ /* 0x000fc40000000000 */
[----:B------:R-:W-:Y:S01]  /*a970*/  UIADD3.X UR5, URZ, UR61, URZ, UP0, !UPT ;  /* 0x0000003d3f057290 */ /* 0x000fe200087fe43f */
[----:B------:R-:W-:Y:S02]  /*a980*/  R2UR UR31, R14 ;  /* 0x000000000e1f72ca */ /* 0x000fe400000e0000 */
[----:B------:R-:W-:-:S04]  /*a990*/  SEL R14, RZ, 0x1, P5 ;  /* 0x00000001ff0e7807 */ /* 0x000fc80002800000 */
[----:B------:R-:W-:Y:S02]  /*a9a0*/  LOP3.LUT R9, R9, R14, RZ, 0x3c, !PT ;  /* 0x0000000e09097212 */ /* 0x000fe400078e3cff */
[----:B------:R-:W-:Y:S02]  /*a9b0*/  SEL R14, R16, RZ, P2 ;  /* 0x000000ff100e7207 */ /* 0x000fe40001000000 */
[----:B0-----:R-:W-:Y:S02]  /*a9c0*/  R2UR UR54, R19 ;  /* 0x00000000133672ca */ /* 0x001fe400000e0000 */
[----:B------:R-:W-:Y:S02]  /*a9d0*/  R2UR UR53, R44 ;  /* 0x000000002c3572ca */ /* 0x000fe400000e0000 */
[----:B------:R-:W-:Y:S01]  /*a9e0*/  R2UR UR52, R45 ;  /* 0x000000002d3472ca */ /* 0x000fe200000e0000 */
[----:B------:R-:W-:Y:S01]  /*a9f0*/  IMAD.U32 R45, RZ, RZ, UR8 ;  /* 0x00000008ff2d7e24 */ /* 0x000fe2000f8e00ff */
[----:B------:R-:W-:Y:S01]  /*aa00*/  R2UR UR51, R46 ;  /* 0x000000002e3372ca */ /* 0x000fe200000e0000 */
[----:B------:R-:W-:Y:S01]  /*aa10*/  UIADD3 UR8, UR6, 0x21000, URZ ;  /* 0x0002100006087890 */ /* 0x000fe2000fffe03f */
[----:B------:R-:W-:-:S02]  /*aa20*/  R2UR UR50, R47 ;  /* 0x000000002f3272ca */ /* 0x000fc400000e0000 */
[----:B------:R-:W-:Y:S02]  /*aa30*/  R2UR UR49, R48 ;  /* 0x00000000303172ca */ /* 0x000fe400000e0000 */
[----:B------:R-:W-:-:S13]  /*aa40*/  R2UR UR48, R49 ;  /* 0x00000000313072ca */ /* 0x000fda00000e0000 */
[----:B------:R0:W-:Y:S01]  /*aa50*/  UTMALDG.5D.IM2COL [UR48], [UR56], UR39 ;  /* 0x00000030380073b4 */ /* 0x0001e20008060027 */
[----:B------:R1:W-:Y:S01]  /*aa60*/  UTMALDG.5D.IM2COL [UR40], [UR56], UR39 ;  /* 0x00000028380073b4 */ /* 0x0003e20008060027 */
[----:B------:R2:W-:Y:S01]  /*aa70*/  UTMALDG.5D.IM2COL [UR16], [UR56], UR39 ;  /* 0x00000010380073b4 */ /* 0x0005e20008060027 */
[----:B------:R3:W-:Y:S01]  /*aa80*/  UTMALDG.5D.IM2COL [UR32], [UR56], UR39 ;  /* 0x00000020380073b4 */ /* 0x0007e20008060027 */
[----:B0-----:R-:W-:Y:S01]  /*aa90*/  R2UR UR51, R25 ;  /* 0x00000000193372ca */ /* 0x001fe200000e0000 */
[----:B------:R-:W-:Y:S01]  /*aaa0*/  UMOV UR50, UR10 ;  /* 0x0000000a00327c82 */ /* 0x000fe20008000000 */
[----:B------:R-:W-:Y:S01]  /*aab0*/  UIADD3 UR48, UR6, 0x22800, URZ ;  /* 0x0002280006307890 */ /* 0x000fe2000fffe03f */
[----:B------:R-:W-:Y:S01]  /*aac0*/  MOV R49, UR50 ;  /* 0x0000003200317c02 */ /* 0x000fe20008000f00 */
[----:B------:R-:W-:Y:S01]  /*aad0*/  UMOV UR49, UR9 ;  /* 0x0000000900317c82 */ /* 0x000fe20008000000 */
[----:B------:R-:W-:Y:S01]  /*aae0*/  R2UR UR50, R53 ;  /* 0x00000000353272ca */ /* 0x000fe200000e0000 */
[----:B------:R0:W-:Y:S01]  /*aaf0*/  UTMALDG.5D.IM2COL [UR24], [UR56], UR39 ;  /* 0x00000018380073b4 */ /* 0x0001e20008060027 */
[----:B------:R-:W-:Y:S01]  /*ab00*/  MOV R50, UR49 ;  /* 0x0000003100327c02 */ /* 0x000fe20008000f00 */
[----:B-1----:R-:W-:Y:S01]  /*ab10*/  UIADD3 UR40, UR6, 0x23000, URZ ;  /* 0x0002300006287890 */ /* 0x002fe2000fffe03f */
[----:B------:R-:W-:Y:S01]  /*ab20*/  MOV R51, UR48 ;  /* 0x0000003000337c02 */ /* 0x000fe20008000f00 */
[----:B------:R-:W-:Y:S01]  /*ab30*/  UIADD3 UR48, UR6, 0x22000, URZ ;  /* 0x0002200006307890 */ /* 0x000fe2000fffe03f */
[----:B------:R-:W-:Y:S01]  /*ab40*/  R2UR UR43, R26 ;  /* 0x000000001a2b72ca */ /* 0x000fe200000e0000 */
[----:B------:R-:W-:Y:S01]  /*ab50*/  UMOV UR42, UR10 ;  /* 0x0000000a002a7c82 */ /* 0x000fe20008000000 */
[----:B------:R-:W-:-:S02]  /*ab60*/  MOV R48, UR51 ;  /* 0x0000003300307c02 */ /* 0x000fc40008000f00 */
[----:B--2---:R-:W-:Y:S01]  /*ab70*/  R2UR UR20, R15 ;  /* 0x000000000f1472ca */ /* 0x004fe200000e0000 */
[----:B------:R-:W-:Y:S01]  /*ab80*/  UIADD3 UR16, UR6, 0x20000, URZ ;  /* 0x0002000006107890 */ /* 0x000fe2000fffe03f */
[----:B------:R-:W-:Y:S01]  /*ab90*/  R2UR UR21, R13 ;  /* 0x000000000d1572ca */ /* 0x000fe200000e0000 */
[----:B------:R-:W-:Y:S01]  /*aba0*/  UMOV UR18, UR10 ;  /* 0x0000000a00127c82 */ /* 0x000fe20008000000 */
[----:B------:R-:W-:Y:S01]  /*abb0*/  R2UR UR22, R8 ;  /* 0x00000000081672ca */ /* 0x000fe200000e0000 */
[----:B------:R-:W-:Y:S01]  /*abc0*/  VIADD R13, R10, 0xffffffff ;  /* 0xffffffff0a0d7836 */ /* 0x000fe20000000000 */
[----:B------:R-:W-:Y:S01]  /*abd0*/  R2UR UR19, R3 ;  /* 0x00000000031372ca */ /* 0x000fe200000e0000 */
[----:B------:R-:W-:Y:S01]  /*abe0*/  IMAD.MOV.U32 R8, RZ, RZ, R7 ;  /* 0x000000ffff087224 */ /* 0x000fe200078e0007 */
[----:B---3--:R-:W-:Y:S01]  /*abf0*/  R2UR UR35, R27 ;  /* 0x000000001b2372ca */ /* 0x008fe200000e0000 */
[----:B------:R-:W-:Y:S01]  /*ac00*/  UIADD3 UR32, UR6, 0x23800, URZ ;  /* 0x0002380006207890 */ /* 0x000fe2000fffe03f */
[----:B------:R-:W-:Y:S01]  /*ac10*/  IMAD.MOV.U32 R10, RZ, RZ, R13 ;  /* 0x000000ffff0a7224 */ /* 0x000fe200078e000d */
[----:B------:R-:W-:Y:S01]  /*ac20*/  UMOV UR34, UR10 ;  /* 0x0000000a00227c82 */ /* 0x000fe20008000000 */
[----:B------:R-:W-:Y:S01]  /*ac30*/  SEL R13, R6, RZ, P4 ;  /* 0x000000ff060d7207 */ /* 0x000fe20002000000 */
[----:B------:R-:W-:Y:S01]  /*ac40*/  UMOV UR12, UR20 ;  /* 0x00000014000c7c82 */ /* 0x000fe20008000000 */
[----:B------:R-:W-:Y:S01]  /*ac50*/  UMOV UR52, UR20 ;  /* 0x0000001400347c82 */ /* 0x000fe20008000000 */
[----:B------:R-:W-:Y:S01]  /*ac60*/  UMOV UR13, UR21 ;  /* 0x00000015000d7c82 */ /* 0x000fe20008000000 */
[----:B0-----:R-:W-:Y:S01]  /*ac70*/  R2UR UR27, R21 ;  /* 0x00000000151b72ca */ /* 0x001fe200000e0000 */
[----:B------:R-:W-:Y:S01]  /*ac80*/  UIADD3 UR24, UR6, 0x20800, URZ ;  /* 0x0002080006187890 */ /* 0x000fe2000fffe03f */
[----:B------:R-:W-:Y:S01]  /*ac90*/  MOV R47, UR52 ;  /* 0x00000034002f7c02 */ /* 0x000fe20008000f00 */
[----:B------:R-:W-:Y:S01]  /*aca0*/  UMOV UR56, 0x0 ;  /* 0x0000000000387882 */ /* 0x000fe20000000000 */
[----:B------:R-:W-:Y:S01]  /*acb0*/  UMOV UR57, 0x10000000 ;  /* 0x1000000000397882 */ /* 0x000fe20000000000 */
[----:B------:R-:W-:Y:S01]  /*acc0*/  UMOV UR28, UR20 ;  /* 0x00000014001c7c82 */ /* 0x000fe20008000000 */
[----:B------:R-:W-:Y:S01]  /*acd0*/  UMOV UR29, UR21 ;  /* 0x00000015001d7c82 */ /* 0x000fe20008000000 */
[----:B------:R-:W-:Y:S01]  /*ace0*/  UMOV UR30, UR22 ;  /* 0x00000016001e7c82 */ /* 0x000fe20008000000 */
[----:B------:R-:W-:Y:S01]  /*acf0*/  UMOV UR26, UR10 ;  /* 0x0000000a001a7c82 */ /* 0x000fe20008000000 */
[----:B------:R-:W-:Y:S01]  /*ad00*/  UMOV UR14, UR22 ;  /* 0x00000016000e7c82 */ /* 0x000fe20008000000 */
[----:B------:R0:W-:Y:S01]  /*ad10*/  UTMALDG.5D.MULTICAST [UR16], [UR4], UR7, desc[UR56] ;  /* 0x00003810040073b4 */ /* 0x0001e20008021807 */
[----:B------:R-:W-:Y:S01]  /*ad20*/  UMOV UR53, UR21 ;  /* 0x0000001500357c82 */ /* 0x000fe20008000000 */
[----:B------:R-:W-:Y:S01]  /*ad30*/  UMOV UR54, UR22 ;  /* 0x0000001600367c82 */ /* 0x000fe20008000000 */
[----:B------:R-:W-:Y:S01]  /*ad40*/  MOV R44, UR27 ;  /* 0x0000001b002c7c02 */ /* 0x000fe20008000f00 */
[----:B------:R-:W-:Y:S01]  /*ad50*/  UMOV UR44, UR20 ;  /* 0x00000014002c7c82 */ /* 0x000fe20008000000 */
[----:B------:R-:W-:Y:S01]  /*ad60*/  MOV R46, UR53 ;  /* 0x00000035002e7c02 */ /* 0x000fe20008000f00 */
[----:B------:R-:W-:Y:S01]  /*ad70*/  UMOV UR45, UR21 ;  /* 0x00000015002d7c82 */ /* 0x000fe20008000000 */
[----:B------:R-:W-:Y:S01]  /*ad80*/  MOV R15, UR30 ;  /* 0x0000001e000f7c02 */ /* 0x000fe20008000f00 */
[----:B------:R1:W-:Y:S01]  /*ad90*/  UTMALDG.5D.MULTICAST [UR24], [UR4], UR7, desc[UR56] ;  /* 0x00003818040073b4 */ /* 0x0003e20008021807 */
[----:B------:R-:W-:Y:S01]  /*ada0*/  MOV R18, UR29 ;  /* 0x0000001d00127c02 */ /* 0x000fe20008000f00 */
[----:B------:R-:W-:Y:S01]  /*adb0*/  UMOV UR46, UR22 ;  /* 0x00000016002e7c82 */ /* 0x000fe20008000000 */
[----:B------:R-:W-:Y:S01]  /*adc0*/  MOV R19, UR28 ;  /* 0x0000001c00137c02 */ /* 0x000fe20008000f00 */
[----:B------:R-:W-:Y:S01]  /*add0*/  UMOV UR36, UR20 ;  /* 0x0000001400247c82 */ /* 0x000fe20008000000 */
[----:B------:R-:W-:Y:S01]  /*ade0*/  UMOV UR37, UR21 ;  /* 0x0000001500257c82 */ /* 0x000fe20008000000 */
[----:B------:R-:W-:Y:S01]  /*adf0*/  UMOV UR38, UR22 ;  /* 0x0000001600267c82 */ /* 0x000fe20008000000 */
[----:B------:R2:W-:Y:S01]  /*ae00*/  UTMALDG.5D.MULTICAST [UR8], [UR4], UR7, desc[UR56] ;  /* 0x00003808040073b4 */ /* 0x0005e20008021807 */
[----:B0-----:R-:W-:Y:S01]  /*ae10*/  UIADD3 UR16, UR6, 0x20400, URZ ;  /* 0x0002040006107890 */ /* 0x001fe2000fffe03f */
[----:B------:R-:W-:Y:S01]  /*ae20*/  UMOV UR18, UR31 ;  /* 0x0000001f00127c82 */ /* 0x000fe20008000000 */
[----:B-1----:R-:W-:Y:S01]  /*ae30*/  R2UR UR27, R45 ;  /* 0x000000002d1b72ca */ /* 0x002fe200000e0000 */
[----:B------:R-:W-:Y:S01]  /*ae40*/  UIADD3 UR24, UR6, 0x21800, URZ ;  /* 0x0002180006187890 */ /* 0x000fe2000fffe03f */
[----:B------:R-:W-:-:S02]  /*ae50*/  MOV R45, UR54 ;  /* 0x00000036002d7c02 */ /* 0x000fc40008000f00 */
[----:B--2---:R-:W-:Y:S01]  /*ae60*/  R2UR UR8, R24 ;  /* 0x00000000180872ca */ /* 0x004fe200000e0000 */
[----:B------:R-:W-:-:S08]  /*ae70*/  UMOV UR10, UR31 ;  /* 0x0000001f000a7c82 */ /* 0x000fd00008000000 */
[----:B------:R0:W-:Y:S01]  /*ae80*/  UTMALDG.5D.MULTICAST [UR24], [UR4], UR7, desc[UR56] ;  /* 0x00003818040073b4 */ /* 0x0001e20008021807 */
[----:B------:R-:W-:-:S03]  /*ae90*/  UMOV UR23, UR27 ;  /* 0x0000001b00177c82 */ /* 0x000fc60008000000 */
[----:B------:R-:W-:Y:S01]  /*aea0*/  IMAD.U32 R52, RZ, RZ, UR8 ;  /* 0x00000008ff347e24 */ /* 0x000fe2000f8e00ff */
[----:B------:R-:W-:-:S04]  /*aeb0*/  UIADD3 UR8, UR6, 0x21400, URZ ;  /* 0x0002140006087890 */ /* 0x000fc8000fffe03f */
[----:B------:R-:W-:-:S13]  /*aec0*/  R2UR UR51, R52 ;  /* 0x00000000343372ca */ /* 0x000fda00000e0000 */
[----:B------:R1:W-:Y:S01]  /*aed0*/  UTMALDG.5D.MULTICAST [UR48], [UR4], UR7, desc[UR56] ;  /* 0x00003830040073b4 */ /* 0x0003e20008021807 */
[----:B------:R-:W-:Y:S01]  /*aee0*/  UMOV UR15, UR51 ;  /* 0x00000033000f7c82 */ /* 0x000fe20008000000 */
[----:B0-----:R-:W-:Y:S01]  /*aef0*/  R2UR UR30, R15 ;  /* 0x000000000f1e72ca */ /* 0x001fe200000e0000 */
[----:B------:R-:W-:Y:S01]  /*af00*/  UIADD3 UR24, UR6, 0x20c00, URZ ;  /* 0x00020c0006187890 */ /* 0x000fe2000fffe03f */
[----:B------:R-:W-:Y:S01]  /*af10*/  R2UR UR29, R18 ;  /* 0x00000000121d72ca */ /* 0x000fe200000e0000 */
[----:B------:R-:W-:Y:S01]  /*af20*/  UMOV UR26, UR31 ;  /* 0x0000001f001a7c82 */ /* 0x000fe20008000000 */
[----:B------:R-:W-:Y:S02]  /*af30*/  R2UR UR28, R19 ;  /* 0x00000000131c72ca */ /* 0x000fe400000e0000 */
[----:B------:R-:W-:Y:S02]  /*af40*/  R2UR UR27, R44 ;  /* 0x000000002c1b72ca */ /* 0x000fe400000e0000 */
[----:B------:R-:W-:-:S02]  /*af50*/  SEL R15, R17, RZ, P3 ;  /* 0x000000ff110f7207 */ /* 0x000fc40001800000 */
[----:B-1----:R-:W-:Y:S02]  /*af60*/  R2UR UR54, R45 ;  /* 0x000000002d3672ca */ /* 0x002fe400000e0000 */
[----:B------:R-:W-:Y:S02]  /*af70*/  R2UR UR53, R46 ;  /* 0x000000002e3572ca */ /* 0x000fe400000e0000 */
[----:B------:R-:W-:Y:S02]  /*af80*/  R2UR UR52, R47 ;  /* 0x000000002f3472ca */ /* 0x000fe400000e0000 */
[----:B------:R-:W-:Y:S02]  /*af90*/  R2UR UR51, R48 ;  /* 0x00000000303372ca */ /* 0x000fe400000e0000 */
[----:B------:R-:W-:Y:S02]  /*afa0*/  R2UR UR50, R49 ;  /* 0x00000000313272ca */ /* 0x000fe400000e0000 */
[----:B------:R-:W-:-:S02]  /*afb0*/  R2UR UR49, R50 ;  /* 0x00000000323172ca */ /* 0x000fc400000e0000 */
[----:B------:R-:W-:-:S13]  /*afc0*/  R2UR UR48, R51 ;  /* 0x00000000333072ca */ /* 0x000fda00000e0000 */
[----:B------:R-:W-:Y:S01]  /*afd0*/  UTMALDG.5D.MULTICAST [UR48], [UR4], UR7, desc[UR56] ;  /* 0x00003830040073b4 */ /* 0x000fe20008021807 */
[----:B------:R-:W-:Y:S01]  /*afe0*/  UTMALDG.5D.MULTICAST [UR40], [UR4], UR7, desc[UR56] ;  /* 0x00003828040073b4 */ /* 0x000fe20008021807 */
[----:B------:R-:W-:Y:S01]  /*aff0*/  UTMALDG.5D.MULTICAST [UR32], [UR4], UR7, desc[UR56] ;  /* 0x00003820040073b4 */ /* 0x000fe20008021807 */
[----:B------:R0:W-:Y:S01]  /*b000*/  UTMALDG.5D.MULTICAST [UR16], [UR4], UR7, desc[UR56] ;  /* 0x00003810040073b4 */ /* 0x0001e20008021807 */
[----:B------:R1:W-:Y:S01]  /*b010*/  UTMALDG.5D.MULTICAST [UR24], [UR4], UR7, desc[UR56] ;  /* 0x00003818040073b4 */ /* 0x0003e20008021807 */
[----:B------:R2:W-:Y:S01]  /*b020*/  UTMALDG.5D.MULTICAST [UR8], [UR4], UR7, desc[UR56] ;  /* 0x00003808040073b4 */ /* 0x0005e20008021807 */
[----:B0-----:R-:W-:Y:S01]  /*b030*/  UIADD3 UR16, UR6, 0x21c00, URZ ;  /* 0x00021c0006107890 */ /* 0x001fe2000fffe03f */
[----:B------:R-:W-:Y:S01]  /*b040*/  UMOV UR19, UR23 ;  /* 0x0000001700137c82 */ /* 0x000fe20008000000 */
[----:B-1----:R-:W-:-:S07]  /*b050*/  UIADD3 UR24, UR6, 0x22c00, URZ ;  /* 0x00022c0006187890 */ /* 0x002fce000fffe03f */
[----:B------:R0:W-:Y:S01]  /*b060*/  UTMALDG.5D.MULTICAST [UR16], [UR4], UR7, desc[UR56] ;  /* 0x00003810040073b4 */ /* 0x0001e20008021807 */
[----:B------:R-:W-:Y:S01]  /*b070*/  UMOV UR27, UR51 ;  /* 0x00000033001b7c82 */ /* 0x000fe20008000000 */
[----:B------:R-:W-:Y:S01]  /*b080*/  UMOV UR28, UR20 ;  /* 0x00000014001c7c82 */ /* 0x000fe20008000000 */
[----:B------:R-:W-:Y:S01]  /*b090*/  UMOV UR29, UR21 ;  /* 0x00000015001d7c82 */ /* 0x000fe20008000000 */
[----:B------:R-:W-:Y:S01]  /*b0a0*/  UMOV UR30, UR22 ;  /* 0x00000016001e7c82 */ /* 0x000fe20008000000 */
[----:B--2---:R-:W-:Y:S01]  /*b0b0*/  UIADD3 UR8, UR6, 0x22400, URZ ;  /* 0x0002240006087890 */ /* 0x004fe2000fffe03f */
[----:B------:R-:W-:-:S08]  /*b0c0*/  UMOV UR11, UR15 ;  /* 0x0000000f000b7c82 */ /* 0x000fd00008000000 */
[----:B------:R1:W-:Y:S01]  /*b0d0*/  UTMALDG.5D.MULTICAST [UR8], [UR4], UR7, desc[UR56] ;  /* 0x00003808040073b4 */ /* 0x0003e20008021807 */
[----:B------:R2:W-:Y:S01]  /*b0e0*/  UTMALDG.5D.MULTICAST [UR24], [UR4], UR7, desc[UR56] ;  /* 0x00003818040073b4 */ /* 0x0005e20008021807 */
[----:B0-----:R-:W-:Y:S01]  /*b0f0*/  UIADD3 UR16, UR6, 0x23400, URZ ;  /* 0x0002340006107890 */ /* 0x001fe2000fffe03f */
[----:B------:R-:W-:-:S08]  /*b100*/  UMOV UR19, UR43 ;  /* 0x0000002b00137c82 */ /* 0x000fd00008000000 */
[----:B------:R2:W-:Y:S01]  /*b110*/  UTMALDG.5D.MULTICAST [UR16], [UR4], UR7, desc[UR56] ;  /* 0x00003810040073b4 */ /* 0x0005e20008021807 */
[----:B-1----:R-:W-:Y:S01]  /*b120*/  UIADD3 UR8, UR6, 0x23c00, URZ ;  /* 0x00023c0006087890 */ /* 0x002fe2000fffe03f */
[----:B------:R-:W-:-:S08]  /*b130*/  UMOV UR11, UR35 ;  /* 0x00000023000b7c82 */ /* 0x000fd00008000000 */
[----:B------:R2:W-:Y:S02]  /*b140*/  UTMALDG.5D.MULTICAST [UR8], [UR4], UR7, desc[UR56] ;  /* 0x00003808040073b4 */ /* 0x0005e40008021807 */
[----:B--2---:R-:W-:Y:S05]  /*b150*/  @P6 BRA `(.L_x_152) ;  /* 0xffffffb400c86947 */ /* 0x004fea000383ffff */
.L_x_148:
[----:B------:R-:W-:Y:S05]  /*b160*/  WARPSYNC.ALL ;  /* 0x0000000000007948 */ /* 0x000fea0003800000 */
[----:B------:R-:W-:-:S13]  /*b170*/  ELECT P0, URZ, PT ;  /* 0x00000000003f782f */ /* 0x000fda0003800000 */
[----:B------:R-:W-:Y:S05]  /*b180*/  @!P0 EXIT ;  /* 0x000000000000894d */ /* 0x000fea0003800000 */
[----:B------:R-:W-:-:S04]  /*b190*/  LOP3.LUT R2, R2, 0x2, RZ, 0xfc, !PT ;  /* 0x0000000202027812 */ /* 0x000fc800078efcff */
[----:B------:R-:W-:-:S13]  /*b1a0*/  ISETP.NE.AND P0, PT, R2, 0x3, PT ;  /* 0x000000030200780c */ /* 0x000fda0003f05270 */
[----:B------:R-:W-:Y:S05]  /*b1b0*/  @!P0 BRA `(.L_x_153) ;  /* 0x0000000000048947 */ /* 0x000fea0003800000 */
[----:B------:R-:W-:Y:S01]  /*b1c0*/  BPT.TRAP 0x1 ;  /* 0x000000040000795c */ /* 0x000fe20000300000 */
.L_x_153:
[----:B------:R-:W-:Y:S01]  /*b1d0*/  MOV R3, 0x400 ;  /* 0x0000040000037802 */ /* 0x000fe20000000f00 */
[C---:B------:R-:W-:Y:S01]  /*b1e0*/  IMAD.SHL.U32 R2, R5.reuse, 0x8, RZ ;  /* 0x0000000805027824 */ /* 0x040fe200078e00ff */
[C---:B------:R-:W-:Y:S02]  /*b1f0*/  LOP3.LUT P0, RZ, R5.reuse, 0x4, RZ, 0xc0, !PT ;  /* 0x0000000405ff7812 */ /* 0x040fe4000780c0ff */
[----:B------:R-:W-:Y:S02]  /*b200*/  LEA R0, R0, R3, 0x18 ;  /* 0x0000000300007211 */ /* 0x000fe400078ec0ff */
[----:B------:R-:W-:Y:S02]  /*b210*/  LOP3.LUT R3, R2, 0x18, RZ, 0xc0, !PT ;  /* 0x0000001802037812 */ /* 0x000fe400078ec0ff */
[----:B------:R-:W-:Y:S01]  /*b220*/  SEL R2, RZ, 0x1, P0 ;  /* 0x00000001ff027807 */ /* 0x000fe20000000000 */
[----:B------:R-:W-:Y:S01]  /*b230*/  VIADD R0, R0, 0x30020 ;  /* 0x0003002000007836 */ /* 0x000fe20000000000 */
[----:B------:R-:W-:-:S02]  /*b240*/  LOP3.LUT R5, R5, 0x3, RZ, 0xc0, !PT ;  /* 0x0000000305057812 */ /* 0x000fc400078ec0ff */
[----:B------:R-:W-:Y:S01]  /*b250*/  SHF.L.U32 R2, R2, 0x1f, RZ ;  /* 0x0000001f02027819 */ /* 0x000fe200000006ff */
[----:B------:R-:W-:-:S07]  /*b260*/  IMAD.IADD R3, R0, 0x1, R3 ;  /* 0x0000000100037824 */ /* 0x000fce00078e0203 */
.L_x_154:
[----:B-1----:R1:W2:Y:S02]  /*b270*/  SYNCS.PHASECHK.TRANS64.TRYWAIT P1, [R3+URZ], R2 ;  /* 0x00000002030075a7 */ /* 0x0022a4000802017f */
[----:B--2---:R-:W-:Y:S05]  /*b280*/  @!P1 NANOSLEEP.SYNCS 0x989680 ;  /* 0x009896800000995d */ /* 0x004fea0003900000 */
[----:B------:R-:W2:Y:S02]  /*b290*/  @!P1 SYNCS.PHASECHK.TRANS64 P1, [R3+URZ], R2 ;  /* 0x00000002030095a7 */ /* 0x000ea4000802007f */
[----:B--2---:R-:W-:Y:S05]  /*b2a0*/  @!P1 BRA `(.L_x_154) ;  /* 0xfffffffc00f09947 */ /* 0x004fea000383ffff */
[----:B------:R-:W-:-:S05]  /*b2b0*/  VIADD R5, R5, 0x1 ;  /* 0x0000000105057836 */ /* 0x000fca0000000000 */
[C---:B------:R-:W-:Y:S02]  /*b2c0*/  ISETP.EQ.XOR P0, PT, R5.reuse, 0x4, !P0 ;  /* 0x000000040500780c */ /* 0x040fe40004702a70 */
[C---:B------:R-:W-:Y:S02]  /*b2d0*/  ISETP.NE.AND P1, PT, R5.reuse, 0x4, PT ;  /* 0x000000040500780c */ /* 0x040fe40003f25270 */
[----:B-1----:R-:W-:Y:S02]  /*b2e0*/  SEL R2, RZ, 0x1, !P0 ;  /* 0x00000001ff027807 */ /* 0x002fe40004000000 */
[----:B------:R-:W-:Y:S02]  /*b2f0*/  SEL R5, R5, RZ, P1 ;  /* 0x000000ff05057207 */ /* 0x000fe40000800000 */
[----:B------:R-:W-:-:S03]  /*b300*/  SHF.L.U32 R3, R2, 0x1f, RZ ;  /* 0x0000001f02037819 */ /* 0x000fc600000006ff */
[----:B------:R-:W-:-:S07]  /*b310*/  IMAD R2, R5, 0x8, R0 ;  /* 0x0000000805027824 */ /* 0x000fce00078e0200 */
.L_x_155:
[----:B-1----:R1:W2:Y:S02]  /*b320*/  SYNCS.PHASECHK.TRANS64.TRYWAIT P1, [R2+URZ], R3 ;  /* 0x00000003020075a7 */ /* 0x0022a4000802017f */
[----:B--2---:R-:W-:Y:S05]  /*b330*/  @!P1 NANOSLEEP.SYNCS 0x989680 ;  /* 0x009896800000995d */ /* 0x004fea0003900000 */
[----:B------:R-:W2:Y:S02]  /*b340*/  @!P1 SYNCS.PHASECHK.TRANS64 P1, [R2+URZ], R3 ;  /* 0x00000003020095a7 */ /* 0x000ea4000802007f */
[----:B--2---:R-:W-:Y:S05]  /*b350*/  @!P1 BRA `(.L_x_155) ;  /* 0xfffffffc00f09947 */ /* 0x004fea000383ffff */
[----:B------:R-:W-:-:S05]  /*b360*/  VIADD R5, R5, 0x1 ;  /* 0x0000000105057836 */ /* 0x000fca0000000000 */
[C---:B------:R-:W-:Y:S02]  /*b370*/  ISETP.EQ.XOR P0, PT, R5.reuse, 0x4, P0 ;  /* 0x000000040500780c */ /* 0x040fe40000702a70 */
[C---:B------:R-:W-:Y:S02]  /*b380*/  ISETP.NE.AND P1, PT, R5.reuse, 0x4, PT ;  /* 0x000000040500780c */ /* 0x040fe40003f25270 */
[----:B-1----:R-:W-:Y:S02]  /*b390*/  SEL R2, RZ, 0x1, !P0 ;  /* 0x00000001ff027807 */ /* 0x002fe40004000000 */
[----:B------:R-:W-:Y:S02]  /*b3a0*/  SEL R5, R5, RZ, P1 ;  /* 0x000000ff05057207 */ /* 0x000fe40000800000 */
[----:B------:R-:W-:-:S03]  /*b3b0*/  SHF.L.U32 R3, R2, 0x1f, RZ ;  /* 0x0000001f02037819 */ /* 0x000fc600000006ff */
[----:B------:R-:W-:-:S07]  /*b3c0*/  IMAD R2, R5, 0x8, R0 ;  /* 0x0000000805027824 */ /* 0x000fce00078e0200 */
.L_x_156:
[----:B-1----:R1:W2:Y:S02]  /*b3d0*/  SYNCS.PHASECHK.TRANS64.TRYWAIT P1, [R2+URZ], R3 ;  /* 0x00000003020075a7 */ /* 0x0022a4000802017f */
[----:B--2---:R-:W-:Y:S05]  /*b3e0*/  @!P1 NANOSLEEP.SYNCS 0x989680 ;  /* 0x009896800000995d */ /* 0x004fea0003900000 */
[----:B------:R-:W2:Y:S02]  /*b3f0*/  @!P1 SYNCS.PHASECHK.TRANS64 P1, [R2+URZ], R3 ;  /* 0x00000003020095a7 */ /* 0x000ea4000802007f */
[----:B--2---:R-:W-:Y:S05]  /*b400*/  @!P1 BRA `(.L_x_156) ;  /* 0xfffffffc00f09947 */ /* 0x004fea000383ffff */
[----:B------:R-:W-:-:S05]  /*b410*/  VIADD R5, R5, 0x1 ;  /* 0x0000000105057836 */ /* 0x000fca0000000000 */
[C---:B------:R-:W-:Y:S02]  /*b420*/  ISETP.NE.AND P1, PT, R5.reuse, 0x4, PT ;  /* 0x000000040500780c */ /* 0x040fe40003f25270 */
[C---:B------:R-:W-:Y:S02]  /*b430*/  ISETP.EQ.XOR P0, PT, R5.reuse, 0x4, P0 ;  /* 0x000000040500780c */ /* 0x040fe40000702a70 */
[----:B------:R-:W-:Y:S02]  /*b440*/  SEL R5, R5, RZ, P1 ;  /* 0x000000ff05057207 */ /* 0x000fe40000800000 */
[----:B-1----:R-:W-:-:S03]  /*b450*/  SEL R2, RZ, 0x1, !P0 ;  /* 0x00000001ff027807 */ /* 0x002fc60004000000 */
[----:B------:R-:W-:Y:S01]  /*b460*/  IMAD R5, R5, 0x8, R0 ;  /* 0x0000000805057824 */ /* 0x000fe200078e0200 */
[----:B------:R-:W-:-:S07]  /*b470*/  SHF.L.U32 R2, R2, 0x1f, RZ ;  /* 0x0000001f02027819 */ /* 0x000fce00000006ff */
.L_x_157:
[----:B-1----:R1:W2:Y:S02]  /*b480*/  SYNCS.PHASECHK.TRANS64.TRYWAIT P0, [R5+URZ], R2 ;  /* 0x00000002050075a7 */ /* 0x0022a4000800017f */
[----:B--2---:R-:W-:Y:S05]  /*b490*/  @!P0 NANOSLEEP.SYNCS 0x989680 ;  /* 0x009896800000895d */ /* 0x004fea0003900000 */
[----:B------:R-:W2:Y:S02]  /*b4a0*/  @!P0 SYNCS.PHASECHK.TRANS64 P0, [R5+URZ], R2 ;  /* 0x00000002050085a7 */ /* 0x000ea4000800007f */
[----:B--2---:R-:W-:Y:S05]  /*b4b0*/  @P0 EXIT ;  /* 0x000000000000094d */ /* 0x004fea0003800000 */
[----:B------:R-:W-:Y:S05]  /*b4c0*/  BRA `(.L_x_157) ;  /* 0xfffffffc00ec7947 */ /* 0x000fea000383ffff */
.L_x_158:
[----:B------:R-:W-:-:S00]  /*b4d0*/  BRA `(.L_x_158) ;  /* 0xfffffffc00fc7947 */ /* 0x000fc0000383ffff */
[----:B------:R-:W-:-:S00]  /*b4e0*/  NOP ;  /* 0x0000000000007918 */ /* 0x000fc00000000000 */
        /* <DEDUP_REMOVED lines=9> */
.L_x_159:


//--------------------- .nv.shared._ZN7cutlass13device_kernelINS_4conv6kernel13ConvUniversalINS1_16ConvProblemShapeILNS1_8OperatorE0ELi3EEENS1_10collective14CollectiveConvINS1_46MainloopSm90TmaGmmaWarpSpecializedImplicitGemmILS5_0ELi4ELi3EN4cute5tupleIJNSA_1CILi2EEENSC_ILi1EEESE_EEENS1_36KernelImplicitTmaWarpSpecializedSm90ELi1EEENSB_IJNSC_ILi128EEENSC_ILi64EEENSB_IJSJ_EEEEEENS_10tfloat32_tESM_NSA_8TiledMMAINSA_8MMA_AtomIJNSA_4SM904GMMA29MMA_64x64x8_F32TF32TF32_SS_TNILNSQ_7ScaleInE1ELSS_1EEEEEENSA_6LayoutINSB_IJSE_SE_SE_EEENSB_IJNSC_ILi0EEESX_SX_EEEEENSB_IJNSA_10UnderscoreES10_S10_EEEEENS7_6detail26Sm90ImplicitGemmTileTraitsINSA_20SM90_TMA_LOAD_IM2COLENSA_14ComposedLayoutINSA_7SwizzleILi3ELi4ELi3EEENSA_18smem_ptr_flag_bitsILi32EEENSV_INSB_IJNSB_IJNSC_ILi8EEENSC_ILi16EEEEEENSB_IJNSC_ILi32EEESD_EEENSB_IJSE_NSC_ILi4EEEEEEEEENSB_IJNSB_IJS1E_NSC_ILi512EEEEEENSB_IJSE_NSC_ILi256EEEEEENSB_IJSX_NSC_ILi8192EEEEEEEEEEEEEvEENS14_INSA_23SM90_TMA_LOAD_MULTICASTENS16_IS18_S1A_NSV_INSB_IJNSB_IJS1B_S1B_EEES1F_S1H_EEENSB_IJS1K_S1M_NSB_IJSX_NSC_ILi4096EEEEEEEEEEEEEvEEEENS_8epilogue10collective6detail29Sm90TmaWarpSpecializedAdapterINS24_15DefaultEpilogueISM_NSB_IJNSB_IJllllEEESE_SX_EEES29_NS23_6thread17LinearCombinationISM_Li1EffLNS2A_9ScaleType4KindE0ELNS_15FloatRoundStyleE2ESM_EENS_4gemm15EpilogueDefaultEEEEEvvEEEEvNT_6ParamsE --------------------------
	.section	.nv.shared._ZN7cutlass13device_kernelINS_4conv6kernel13ConvUniversalINS1_16ConvProblemShapeILNS1_8OperatorE0ELi3EEENS1_10collective14CollectiveConvINS1_46MainloopSm90TmaGmmaWarpSpecializedImplicitGemmILS5_0ELi4ELi3EN4cute5tupleIJNSA_1CILi2EEENSC_ILi1EEESE_EEENS1_36KernelImplicitTmaWarpSpecializedSm90ELi1EEENSB_IJNSC_ILi128EEENSC_ILi64EEENSB_IJSJ_EEEEEENS_10tfloat32_tESM_NSA_8TiledMMAINSA_8MMA_AtomIJNSA_4SM904GMMA29MMA_64x64x8_F32TF32TF32_SS_TNILNSQ_7ScaleInE1ELSS_1EEEEEENSA_6LayoutINSB_IJSE_SE_SE_EEENSB_IJNSC_ILi0EEESX_SX_EEEEENSB_IJNSA_10UnderscoreES10_S10_EEEEENS7_6detail26Sm90ImplicitGemmTileTraitsINSA_20SM90_TMA_LOAD_IM2COLENSA_14ComposedLayoutINSA_7SwizzleILi3ELi4ELi3EEENSA_18smem_ptr_flag_bitsILi32EEENSV_INSB_IJNSB_IJNSC_ILi8EEENSC_ILi16EEEEEENSB_IJNSC_ILi32EEESD_EEENSB_IJSE_NSC_ILi4EEEEEEEEENSB_IJNSB_IJS1E_NSC_ILi512EEEEEENSB_IJSE_NSC_ILi256EEEEEENSB_IJSX_NSC_ILi8192EEEEEEEEEEEEEvEENS14_INSA_23SM90_TMA_LOAD_MULTICASTENS16_IS18_S1A_NSV_INSB_IJNSB_IJS1B_S1B_EEES1F_S1H_EEENSB_IJS1K_S1M_NSB_IJSX_NSC_ILi4096EEEEEEEEEEEEEvEEEENS_8epilogue10collective6detail29Sm90TmaWarpSpecializedAdapterINS24_15DefaultEpilogueISM_NSB_IJNSB_IJllllEEESE_SX_EEES29_NS23_6thread17LinearCombinationISM_Li1EffLNS2A_9ScaleType4KindE0ELNS_15FloatRoundStyleE2ESM_EENS_4gemm15EpilogueDefaultEEEEEvvEEEEvNT_6ParamsE,"aw",@nobits
	.sectionflags	@""
	.align	16
	.zero		1024


//--------------------- .nv.shared.reserved.0     --------------------------
	.section	.nv.shared.reserved.0,"aw",@nobits
	.weak		__nv_reservedSMEM_offset_0_alias
	.size		__nv_reservedSMEM_offset_0_alias, 0, 0
	.other		__nv_reservedSMEM_offset_0_alias,@"STO_CUDA_RESERVED_SHARED STV_DEFAULT"
__nv_reservedSMEM_offset_0_alias:
	.zero		0


//--------------------- .nv.global                --------------------------
	.section	.nv.global,"aw",@nobits
.nv.global:
	.type		_ZN39_INTERNAL_1e210078_4_k_cu_15a6841a_32314cute1_E,@object
	.size		_ZN39_INTERNAL_1e210078_4_k_cu_15a6841a_32314cute1_E,(_ZN39_INTERNAL_1e210078_4_k_cu_15a6841a_32314cuda3std3__45__cpo6cbeginE - _ZN39_INTERNAL_1e210078_4_k_cu_15a6841a_32314cute1_E)
_ZN39_INTERNAL_1e210078_4_k_cu_15a6841a_32314cute1_E:
	.zero		1
	.type		_ZN39_INTERNAL_1e210078_4_k_cu_15a6841a_32314cuda3std3__45__cpo6cbeginE,@object
	.size		_ZN39_INTERNAL_1e210078_4_k_cu_15a6841a_32314cuda3std3__45__cpo6cbeginE,(_ZN39_INTERNAL_1e210078_4_k_cu_15a6841a_32314cuda3std3__48in_placeE - _ZN39_INTERNAL_1e210078_4_k_cu_15a6841a_32314cuda3std3__45__cpo6cbeginE)
_ZN39_INTERNAL_1e210078_4_k_cu_15a6841a_32314cuda3std3__45__cpo6cbeginE:
	.zero		1
	.type		_ZN39_INTERNAL_1e210078_4_k_cu_15a6841a_32314cuda3std3__48in_placeE,@object
	.size		_ZN39_INTERNAL_1e210078_4_k_cu_15a6841a_32314cuda3std3__48in_placeE,(_ZN39_INTERNAL_1e210078_4_k_cu_15a6841a_32314cuda3std6ranges3__45__cpo9iter_moveE - _ZN39_INTERNAL_1e210078_4_k_cu_15a6841a_32314cuda3std3__48in_placeE)
_ZN39_INTERNAL_1e210078_4_k_cu_15a6841a_32314cuda3std3__48in_placeE:
	.zero		1
	.type		_ZN39_INTERNAL_1e210078_4_k_cu_15a6841a_32314cuda3std6ranges3__45__cpo9iter_moveE,@object
	.size		_ZN39_INTERNAL_1e210078_4_k_cu_15a6841a_32314cuda3std6ranges3__45__cpo9iter_moveE,(_ZN39_INTERNAL_1e210078_4_k_cu_15a6841a_32314cuda3std3__45__cpo5beginE - _ZN39_INTERNAL_1e210078_4_k_cu_15a6841a_32314cuda3std6ranges3__45__cpo9iter_moveE)
_ZN39_INTERNAL_1e210078_4_k_cu_15a6841a_32314cuda3std6ranges3__45__cpo9iter_moveE:
	.zero		1
	.type		_ZN39_INTERNAL_1e210078_4_k_cu_15a6841a_32314cuda3std3__45__cpo5beginE,@object
	.size		_ZN39_INTERNAL_1e210078_4_k_cu_15a6841a_32314cuda3std3__45__cpo5beginE,(_ZN39_INTERNAL_1e210078_4_k_cu_15a6841a_32314cuda3std3__441_GLOBAL__N__1e210078_4_k_cu_15a6841a_32316ignoreE - _ZN39_INTERNAL_1e210078_4_k_cu_15a6841a_32314cuda3std3__45__cpo5beginE)
_ZN39_INTERNAL_1e210078_4_k_cu_15a6841a_32314cuda3std3__45__cpo5beginE:
	.zero		1
	.type		_ZN39_INTERNAL_1e210078_4_k_cu_15a6841a_32314cuda3std3__441_GLOBAL__N__1e210078_4_k_cu_15a6841a_32316ignoreE,@object
	.size		_ZN39_INTERNAL_1e210078_4_k_cu_15a6841a_32314cuda3std3__441_GLOBAL__N__1e210078_4_k_cu_15a6841a_32316ignoreE,(_ZN39_INTERNAL_1e210078_4_k_cu_15a6841a_32314cute7productE - _ZN39_INTERNAL_1e210078_4_k_cu_15a6841a_32314cuda3std3__441_GLOBAL__N__1e210078_4_k_cu_15a6841a_32316ignoreE)
_ZN39_INTERNAL_1e210078_4_k_cu_15a6841a_32314cuda3std3__441_GLOBAL__N__1e210078_4_k_cu_15a6841a_32316ignoreE:
	.zero		1
	.type		_ZN39_INTERNAL_1e210078_4_k_cu_15a6841a_32314cute7productE,@object
	.size		_ZN39_INTERNAL_1e210078_4_k_cu_15a6841a_32314cute7productE,(_ZN39_INTERNAL_1e210078_4_k_cu_15a6841a_32314cuda3std3__45__cpo3endE - _ZN39_INTERNAL_1e210078_4_k_cu_15a6841a_32314cute7productE)
_ZN39_INTERNAL_1e210078_4_k_cu_15a6841a_32314cute7productE:
	.zero		1
	.type		_ZN39_INTERNAL_1e210078_4_k_cu_15a6841a_32314cuda3std3__45__cpo3endE,@object
	.size		_ZN39_INTERNAL_1e210078_4_k_cu_15a6841a_32314cuda3std3__45__cpo3endE,(_ZN39_INTERNAL_1e210078_4_k_cu_15a6841a_32314cuda3std3__419piecewise_constructE - _ZN39_INTERNAL_1e210078_4_k_cu_15a6841a_32314cuda3std3__45__cpo3endE)
_ZN39_INTERNAL_1e210078_4_k_cu_15a6841a_32314cuda3std3__45__cpo3endE:
	.zero		1
	.type		_ZN39_INTERNAL_1e210078_4_k_cu_15a6841a_32314cuda3std3__419piecewise_constructE,@object
	.size		_ZN39_INTERNAL_1e210078_4_k_cu_15a6841a_32314cuda3std3__419piecewise_constructE,(_ZN39_INTERNAL_1e210078_4_k_cu_15a6841a_32314cuda3std3__45__cpo4cendE - _ZN39_INTERNAL_1e210078_4_k_cu_15a6841a_32314cuda3std3__419piecewise_constructE)
_ZN39_INTERNAL_1e210078_4_k_cu_15a6841a_32314cuda3std3__419piecewise_constructE:
	.zero		1
	.type		_ZN39_INTERNAL_1e210078_4_k_cu_15a6841a_32314cuda3std3__45__cpo4cendE,@object
	.size		_ZN39_INTERNAL_1e210078_4_k_cu_15a6841a_32314cuda3std3__45__cpo4cendE,(_ZN39_INTERNAL_1e210078_4_k_cu_15a6841a_32314cuda3std6ranges3__45__cpo4swapE - _ZN39_INTERNAL_1e210078_4_k_cu_15a6841a_32314cuda3std3__45__cpo4cendE)
_ZN39_INTERNAL_1e210078_4_k_cu_15a6841a_32314cuda3std3__45__cpo4cendE:
	.zero		1
	.type		_ZN39_INTERNAL_1e210078_4_k_cu_15a6841a_32314cuda3std6ranges3__45__cpo4swapE,@object
	.size		_ZN39_INTERNAL_1e210078_4_k_cu_15a6841a_32314cuda3std6ranges3__45__cpo4swapE,(.L_7 - _ZN39_INTERNAL_1e210078_4_k_cu_15a6841a_32314cuda3std6ranges3__45__cpo4swapE)
_ZN39_INTERNAL_1e210078_4_k_cu_15a6841a_32314cuda3std6ranges3__45__cpo4swapE:
	.zero		1
.L_7:


//--------------------- .nv.constant0._ZN7cutlass13device_kernelINS_4conv6kernel13ConvUniversalINS1_16ConvProblemShapeILNS1_8OperatorE0ELi3EEENS1_10collective14CollectiveConvINS1_46MainloopSm90TmaGmmaWarpSpecializedImplicitGemmILS5_0ELi4ELi3EN4cute5tupleIJNSA_1CILi2EEENSC_ILi1EEESE_EEENS1_36KernelImplicitTmaWarpSpecializedSm90ELi1EEENSB_IJNSC_ILi128EEENSC_ILi64EEENSB_IJSJ_EEEEEENS_10tfloat32_tESM_NSA_8TiledMMAINSA_8MMA_AtomIJNSA_4SM904GMMA29MMA_64x64x8_F32TF32TF32_SS_TNILNSQ_7ScaleInE1ELSS_1EEEEEENSA_6LayoutINSB_IJSE_SE_SE_EEENSB_IJNSC_ILi0EEESX_SX_EEEEENSB_IJNSA_10UnderscoreES10_S10_EEEEENS7_6detail26Sm90ImplicitGemmTileTraitsINSA_20SM90_TMA_LOAD_IM2COLENSA_14ComposedLayoutINSA_7SwizzleILi3ELi4ELi3EEENSA_18smem_ptr_flag_bitsILi32EEENSV_INSB_IJNSB_IJNSC_ILi8EEENSC_ILi16EEEEEENSB_IJNSC_ILi32EEESD_EEENSB_IJSE_NSC_ILi4EEEEEEEEENSB_IJNSB_IJS1E_NSC_ILi512EEEEEENSB_IJSE_NSC_ILi256EEEEEENSB_IJSX_NSC_ILi8192EEEEEEEEEEEEEvEENS14_INSA_23SM90_TMA_LOAD_MULTICASTENS16_IS18_S1A_NSV_INSB_IJNSB_IJS1B_S1B_EEES1F_S1H_EEENSB_IJS1K_S1M_NSB_IJSX_NSC_ILi4096EEEEEEEEEEEEEvEEEENS_8epilogue10collective6detail29Sm90TmaWarpSpecializedAdapterINS24_15DefaultEpilogueISM_NSB_IJNSB_IJllllEEESE_SX_EEES29_NS23_6thread17LinearCombinationISM_Li1EffLNS2A_9ScaleType4KindE0ELNS_15FloatRoundStyleE2ESM_EENS_4gemm15EpilogueDefaultEEEEEvvEEEEvNT_6ParamsE --------------------------
	.section	.nv.constant0._ZN7cutlass13device_kernelINS_4conv6kernel13ConvUniversalINS1_16ConvProblemShapeILNS1_8OperatorE0ELi3EEENS1_10collective14CollectiveConvINS1_46MainloopSm90TmaGmmaWarpSpecializedImplicitGemmILS5_0ELi4ELi3EN4cute5tupleIJNSA_1CILi2EEENSC_ILi1EEESE_EEENS1_36KernelImplicitTmaWarpSpecializedSm90ELi1EEENSB_IJNSC_ILi128EEENSC_ILi64EEENSB_IJSJ_EEEEEENS_10tfloat32_tESM_NSA_8TiledMMAINSA_8MMA_AtomIJNSA_4SM904GMMA29MMA_64x64x8_F32TF32TF32_SS_TNILNSQ_7ScaleInE1ELSS_1EEEEEENSA_6LayoutINSB_IJSE_SE_SE_EEENSB_IJNSC_ILi0EEESX_SX_EEEEENSB_IJNSA_10UnderscoreES10_S10_EEEEENS7_6detail26Sm90ImplicitGemmTileTraitsINSA_20SM90_TMA_LOAD_IM2COLENSA_14ComposedLayoutINSA_7SwizzleILi3ELi4ELi3EEENSA_18smem_ptr_flag_bitsILi32EEENSV_INSB_IJNSB_IJNSC_ILi8EEENSC_ILi16EEEEEENSB_IJNSC_ILi32EEESD_EEENSB_IJSE_NSC_ILi4EEEEEEEEENSB_IJNSB_IJS1E_NSC_ILi512EEEEEENSB_IJSE_NSC_ILi256EEEEEENSB_IJSX_NSC_ILi8192EEEEEEEEEEEEEvEENS14_INSA_23SM90_TMA_LOAD_MULTICASTENS16_IS18_S1A_NSV_INSB_IJNSB_IJS1B_S1B_EEES1F_S1H_EEENSB_IJS1K_S1M_NSB_IJSX_NSC_ILi4096EEEEEEEEEEEEEvEEEENS_8epilogue10collective6detail29Sm90TmaWarpSpecializedAdapterINS24_15DefaultEpilogueISM_NSB_IJNSB_IJllllEEESE_SX_EEES29_NS23_6thread17LinearCombinationISM_Li1EffLNS2A_9ScaleType4KindE0ELNS_15FloatRoundStyleE2ESM_EENS_4gemm15EpilogueDefaultEEEEEvvEEEEvNT_6ParamsE,"a",@progbits
	.sectionflags	@""
	.align	4
.nv.constant0._ZN7cutlass13device_kernelINS_4conv6kernel13ConvUniversalINS1_16ConvProblemShapeILNS1_8OperatorE0ELi3EEENS1_10collective14CollectiveConvINS1_46MainloopSm90TmaGmmaWarpSpecializedImplicitGemmILS5_0ELi4ELi3EN4cute5tupleIJNSA_1CILi2EEENSC_ILi1EEESE_EEENS1_36KernelImplicitTmaWarpSpecializedSm90ELi1EEENSB_IJNSC_ILi128EEENSC_ILi64EEENSB_IJSJ_EEEEEENS_10tfloat32_tESM_NSA_8TiledMMAINSA_8MMA_AtomIJNSA_4SM904GMMA29MMA_64x64x8_F32TF32TF32_SS_TNILNSQ_7ScaleInE1ELSS_1EEEEEENSA_6LayoutINSB_IJSE_SE_SE_EEENSB_IJNSC_ILi0EEESX_SX_EEEEENSB_IJNSA_10UnderscoreES10_S10_EEEEENS7_6detail26Sm90ImplicitGemmTileTraitsINSA_20SM90_TMA_LOAD_IM2COLENSA_14ComposedLayoutINSA_7SwizzleILi3ELi4ELi3EEENSA_18smem_ptr_flag_bitsILi32EEENSV_INSB_IJNSB_IJNSC_ILi8EEENSC_ILi16EEEEEENSB_IJNSC_ILi32EEESD_EEENSB_IJSE_NSC_ILi4EEEEEEEEENSB_IJNSB_IJS1E_NSC_ILi512EEEEEENSB_IJSE_NSC_ILi256EEEEEENSB_IJSX_NSC_ILi8192EEEEEEEEEEEEEvEENS14_INSA_23SM90_TMA_LOAD_MULTICASTENS16_IS18_S1A_NSV_INSB_IJNSB_IJS1B_S1B_EEES1F_S1H_EEENSB_IJS1K_S1M_NSB_IJSX_NSC_ILi4096EEEEEEEEEEEEEvEEEENS_8epilogue10collective6detail29Sm90TmaWarpSpecializedAdapterINS24_15DefaultEpilogueISM_NSB_IJNSB_IJllllEEESE_SX_EEES29_NS23_6thread17LinearCombinationISM_Li1EffLNS2A_9ScaleType4KindE0ELNS_15FloatRoundStyleE2ESM_EENS_4gemm15EpilogueDefaultEEEEEvvEEEEvNT_6ParamsE:
	.zero		1664


//--------------------- SYMBOLS --------------------------

	.type		.nv.reservedSmem.offset0,@object
	.size		.nv.reservedSmem.offset0,0x4
